// auto-generated by cutlass_sweep.gemm — config: {"arch": "sm_100", "cluster_m": 1, "cluster_n": 8, "dtype": "e4m3", "dtype_b": "e4m3", "layout": "nt", "stages": 0, "tile_k": 64, "tile_m": 128, "tile_n": 64}
#include "cutlass/cutlass.h"
#include "cutlass/gemm/collective/collective_builder.hpp"
#include "cutlass/gemm/device/gemm_universal_adapter.h"
#include "cutlass/gemm/kernel/gemm_universal.hpp"
#include "cutlass/epilogue/collective/collective_builder.hpp"

using ElemA = cutlass::float_e4m3_t;
using ElemB = cutlass::float_e4m3_t;
using ElemCD = cutlass::float_e4m3_t;
using Acc  = float;
using TileShape    = cute::Shape<cute::_128, cute::_64, cute::_64>;
using ClusterShape = cute::Shape<cute::_1, cute::_8, cute::_1>;

using CollectiveEpilogue = typename cutlass::epilogue::collective::CollectiveBuilder<
    cutlass::arch::Sm100, cutlass::arch::OpClassTensorOp,
    TileShape, ClusterShape,
    cutlass::epilogue::collective::EpilogueTileAuto,
    Acc, Acc,
    ElemCD, cutlass::layout::RowMajor, 128 / cutlass::sizeof_bits<ElemCD>::value,
    ElemCD, cutlass::layout::RowMajor, 128 / cutlass::sizeof_bits<ElemCD>::value,
    cutlass::epilogue::collective::EpilogueScheduleAuto
  >::CollectiveOp;

using CollectiveMainloop = typename cutlass::gemm::collective::CollectiveBuilder<
    cutlass::arch::Sm100, cutlass::arch::OpClassTensorOp,
    ElemA, cutlass::layout::RowMajor, 128 / cutlass::sizeof_bits<ElemA>::value,
    ElemB, cutlass::layout::ColumnMajor, 128 / cutlass::sizeof_bits<ElemB>::value,
    Acc,
    TileShape, ClusterShape,
    cutlass::gemm::collective::StageCountAutoCarveout<static_cast<int>(sizeof(typename CollectiveEpilogue::SharedStorage))>,
    cutlass::gemm::collective::KernelScheduleAuto
  >::CollectiveOp;

using GemmKernel = cutlass::gemm::kernel::GemmUniversal<
    cute::Shape<int,int,int,int>,
    CollectiveMainloop,
    CollectiveEpilogue
>;
using Gemm = cutlass::gemm::device::GemmUniversalAdapter<GemmKernel>;

// Force the device kernel symbol into the cubin without needing a host main.
auto* _anchor = &cutlass::device_kernel<GemmKernel>;


// ===== COMPILED SASS (sm_100a) =====

	.target	sm_100a

	.elftype	@"ET_EXEC"


//--------------------- .note.nv.tkinfo           --------------------------
	.section	.note.nv.tkinfo,"",@"SHT_NOTE"
	.sectionflags	@"SHF_NOTE_NV_TKINFO"
	.tkinfo
        /*0018*/ 	.word	0x00000002
        /*0030*/ 	.string	""
        /*0030*/ 	.string	"ptxas"
        /*0030*/ 	.string	"Cuda compilation tools, release 13.0, V13.0.88"
        /*0030*/ 	.string	"Build cuda_13.0.r13.0/compiler.36424714_0"
        /*0030*/ 	.string	"-arch sm_100a -m 64 "



//--------------------- .note.nv.cuinfo           --------------------------
	.section	.note.nv.cuinfo,"",@"SHT_NOTE"
	.sectionflags	@"SHF_NOTE_NV_CUINFO"
        /*0018*/ 	.short	0x0002
        /*001a*/ 	.short	0x0064
        /*001c*/ 	.short	0x0082
	.zero		2


//--------------------- .nv.info                  --------------------------
	.section	.nv.info,"",@"SHT_CUDA_INFO"
	.align	4


	//----- nvinfo : EIATTR_REGCOUNT
	.align		4
        /*0000*/ 	.byte	0x04, 0x2f
        /*0002*/ 	.short	(.L_19 - .L_18)
	.align		4
.L_18:
        /*0004*/ 	.word	index@(_ZN7cutlass13device_kernelINS_4gemm6kernel13GemmUniversalIN4cute5tupleIJiiiiEEENS1_10collective13CollectiveMmaINS1_35MainloopSm100TmaUmmaWarpSpecializedILi17ELi2ELi4ENS5_IJNS4_1CILi1EEENSA_ILi8EEESB_EEEEENS5_IJNSA_ILi128EEENSA_ILi64EEESG_EEENS_12float_e4m3_tENS5_IJlSB_lEEESI_SJ_NS4_8TiledMMAINS4_8MMA_AtomIJNS4_10MMA_TraitsINS4_19SM100_MMA_F8F6F4_SSEJSI_SI_fSF_SG_NS4_17integral_constantINS4_4UMMA5MajorELSQ_0EEESR_NSO_INSP_7ScaleInELSS_0EEEST_EEEEEENS4_6LayoutINS5_IJSB_SB_SB_EEENS5_IJNSA_ILi0EEESY_SY_EEEEENS5_IJNS4_10UnderscoreES11_S11_EEEEENS4_23SM90_TMA_LOAD_MULTICASTENS4_14ComposedLayoutINS4_7SwizzleILi2ELi4ELi3EEENS4_18smem_ptr_flag_bitsILi8EEENSW_INS5_IJSC_SG_EEENS5_IJSG_SB_EEEEEEEvNS4_8identityENS4_13SM90_TMA_LOADES1D_vS1E_EENS_8epilogue10collective18CollectiveEpilogueINS1H_23Sm100TmaWarpSpecializedILi1ELi1ELi64ELb0ELb0EEEJSH_NS5_IJNSW_ISF_SB_EENSW_ISG_SB_EEEEESI_SJ_SI_SJ_NS1H_6fusion15FusionCallbacksIS1L_NS1P_17LinearCombinationISI_fSI_fLNS_15FloatRoundStyleE2EEESH_S1O_JEEENS4_5SM1004TMEM4LOAD26SM100_TMEM_LOAD_32dp32b64xES1F_S1D_NS4_39AutoVectorizingCopyWithAssumedAlignmentILi128EEENS4_14SM90_TMA_STOREES1D_S20_S20_EEEvvEEEEvNT_6ParamsE)
        /*0008*/ 	.word	0x00000099


	//----- nvinfo : EIATTR_FRAME_SIZE
	.align		4
.L_19:
        /*000c*/ 	.byte	0x04, 0x11
        /*000e*/ 	.short	(.L_21 - .L_20)
	.align		4
.L_20:
        /*0010*/ 	.word	index@($__internal_2_$__cuda_sm10x_tcgen05_guardrail_trap_unallocated_columns_being_dealloced)
        /*0014*/ 	.word	0x00000000


	//----- nvinfo : EIATTR_FRAME_SIZE
	.align		4
.L_21:
        /*0018*/ 	.byte	0x04, 0x11
        /*001a*/ 	.short	(.L_23 - .L_22)
	.align		4
.L_22:
        /*001c*/ 	.word	index@($__internal_1_$__cuda_sm10x_tcgen05_guardrail_trap_phase_invalid_during_alloc)
        /*0020*/ 	.word	0x00000000


	//----- nvinfo : EIATTR_FRAME_SIZE
	.align		4
.L_23:
        /*0024*/ 	.byte	0x04, 0x11
        /*0026*/ 	.short	(.L_25 - .L_24)
	.align		4
.L_24:
        /*0028*/ 	.word	index@($__internal_0_$__cuda_sm10x_tcgen05_guardrail_trap_col_being_dealloced_not_returned_by_alloc)
        /*002c*/ 	.word	0x00000000


	//----- nvinfo : EIATTR_FRAME_SIZE
	.align		4
.L_25:
        /*0030*/ 	.byte	0x04, 0x11
        /*0032*/ 	.short	(.L_27 - .L_26)
	.align		4
.L_26:
        /*0034*/ 	.word	index@(_ZN7cutlass13device_kernelINS_4gemm6kernel13GemmUniversalIN4cute5tupleIJiiiiEEENS1_10collective13CollectiveMmaINS1_35MainloopSm100TmaUmmaWarpSpecializedILi17ELi2ELi4ENS5_IJNS4_1CILi1EEENSA_ILi8EEESB_EEEEENS5_IJNSA_ILi128EEENSA_ILi64EEESG_EEENS_12float_e4m3_tENS5_IJlSB_lEEESI_SJ_NS4_8TiledMMAINS4_8MMA_AtomIJNS4_10MMA_TraitsINS4_19SM100_MMA_F8F6F4_SSEJSI_SI_fSF_SG_NS4_17integral_constantINS4_4UMMA5MajorELSQ_0EEESR_NSO_INSP_7ScaleInELSS_0EEEST_EEEEEENS4_6LayoutINS5_IJSB_SB_SB_EEENS5_IJNSA_ILi0EEESY_SY_EEEEENS5_IJNS4_10UnderscoreES11_S11_EEEEENS4_23SM90_TMA_LOAD_MULTICASTENS4_14ComposedLayoutINS4_7SwizzleILi2ELi4ELi3EEENS4_18smem_ptr_flag_bitsILi8EEENSW_INS5_IJSC_SG_EEENS5_IJSG_SB_EEEEEEEvNS4_8identityENS4_13SM90_TMA_LOADES1D_vS1E_EENS_8epilogue10collective18CollectiveEpilogueINS1H_23Sm100TmaWarpSpecializedILi1ELi1ELi64ELb0ELb0EEEJSH_NS5_IJNSW_ISF_SB_EENSW_ISG_SB_EEEEESI_SJ_SI_SJ_NS1H_6fusion15FusionCallbacksIS1L_NS1P_17LinearCombinationISI_fSI_fLNS_15FloatRoundStyleE2EEESH_S1O_JEEENS4_5SM1004TMEM4LOAD26SM100_TMEM_LOAD_32dp32b64xES1F_S1D_NS4_39AutoVectorizingCopyWithAssumedAlignmentILi128EEENS4_14SM90_TMA_STOREES1D_S20_S20_EEEvvEEEEvNT_6ParamsE)
        /*0038*/ 	.word	0x00000000


	//----- nvinfo : EIATTR_MIN_STACK_SIZE
	.align		4
.L_27:
        /*003c*/ 	.byte	0x04, 0x12
        /*003e*/ 	.short	(.L_29 - .L_28)
	.align		4
.L_28:
        /*0040*/ 	.word	index@(_ZN7cutlass13device_kernelINS_4gemm6kernel13GemmUniversalIN4cute5tupleIJiiiiEEENS1_10collective13CollectiveMmaINS1_35MainloopSm100TmaUmmaWarpSpecializedILi17ELi2ELi4ENS5_IJNS4_1CILi1EEENSA_ILi8EEESB_EEEEENS5_IJNSA_ILi128EEENSA_ILi64EEESG_EEENS_12float_e4m3_tENS5_IJlSB_lEEESI_SJ_NS4_8TiledMMAINS4_8MMA_AtomIJNS4_10MMA_TraitsINS4_19SM100_MMA_F8F6F4_SSEJSI_SI_fSF_SG_NS4_17integral_constantINS4_4UMMA5MajorELSQ_0EEESR_NSO_INSP_7ScaleInELSS_0EEEST_EEEEEENS4_6LayoutINS5_IJSB_SB_SB_EEENS5_IJNSA_ILi0EEESY_SY_EEEEENS5_IJNS4_10UnderscoreES11_S11_EEEEENS4_23SM90_TMA_LOAD_MULTICASTENS4_14ComposedLayoutINS4_7SwizzleILi2ELi4ELi3EEENS4_18smem_ptr_flag_bitsILi8EEENSW_INS5_IJSC_SG_EEENS5_IJSG_SB_EEEEEEEvNS4_8identityENS4_13SM90_TMA_LOADES1D_vS1E_EENS_8epilogue10collective18CollectiveEpilogueINS1H_23Sm100TmaWarpSpecializedILi1ELi1ELi64ELb0ELb0EEEJSH_NS5_IJNSW_ISF_SB_EENSW_ISG_SB_EEEEESI_SJ_SI_SJ_NS1H_6fusion15FusionCallbacksIS1L_NS1P_17LinearCombinationISI_fSI_fLNS_15FloatRoundStyleE2EEESH_S1O_JEEENS4_5SM1004TMEM4LOAD26SM100_TMEM_LOAD_32dp32b64xES1F_S1D_NS4_39AutoVectorizingCopyWithAssumedAlignmentILi128EEENS4_14SM90_TMA_STOREES1D_S20_S20_EEEvvEEEEvNT_6ParamsE)
        /*0044*/ 	.word	0x00000000
.L_29:


//--------------------- .nv.compat                --------------------------
	.section	.nv.compat,"",@"SHT_CUDA_COMPAT_INFO"
	.align	4
        /*0000*/ 	.byte	0x02, 0x09, 0x01, 0x00, 0x02, 0x02, 0x02, 0x00, 0x02, 0x05, 0x05, 0x00, 0x03, 0x07, 0x01, 0x01
        /*0010*/ 	.byte	0x02, 0x03, 0x01, 0x00, 0x02, 0x06, 0x01, 0x00, 0x04, 0x0b, 0x08, 0x00, 0x09, 0x00, 0x00, 0x00
        /*0020*/ 	.byte	0x00, 0x00, 0x00, 0x00


//--------------------- .nv.info._ZN7cutlass13device_kernelINS_4gemm6kernel13GemmUniversalIN4cute5tupleIJiiiiEEENS1_10collective13CollectiveMmaINS1_35MainloopSm100TmaUmmaWarpSpecializedILi17ELi2ELi4ENS5_IJNS4_1CILi1EEENSA_ILi8EEESB_EEEEENS5_IJNSA_ILi128EEENSA_ILi64EEESG_EEENS_12float_e4m3_tENS5_IJlSB_lEEESI_SJ_NS4_8TiledMMAINS4_8MMA_AtomIJNS4_10MMA_TraitsINS4_19SM100_MMA_F8F6F4_SSEJSI_SI_fSF_SG_NS4_17integral_constantINS4_4UMMA5MajorELSQ_0EEESR_NSO_INSP_7ScaleInELSS_0EEEST_EEEEEENS4_6LayoutINS5_IJSB_SB_SB_EEENS5_IJNSA_ILi0EEESY_SY_EEEEENS5_IJNS4_10UnderscoreES11_S11_EEEEENS4_23SM90_TMA_LOAD_MULTICASTENS4_14ComposedLayoutINS4_7SwizzleILi2ELi4ELi3EEENS4_18smem_ptr_flag_bitsILi8EEENSW_INS5_IJSC_SG_EEENS5_IJSG_SB_EEEEEEEvNS4_8identityENS4_13SM90_TMA_LOADES1D_vS1E_EENS_8epilogue10collective18CollectiveEpilogueINS1H_23Sm100TmaWarpSpecializedILi1ELi1ELi64ELb0ELb0EEEJSH_NS5_IJNSW_ISF_SB_EENSW_ISG_SB_EEEEESI_SJ_SI_SJ_NS1H_6fusion15FusionCallbacksIS1L_NS1P_17LinearCombinationISI_fSI_fLNS_15FloatRoundStyleE2EEESH_S1O_JEEENS4_5SM1004TMEM4LOAD26SM100_TMEM_LOAD_32dp32b64xES1F_S1D_NS4_39AutoVectorizingCopyWithAssumedAlignmentILi128EEENS4_14SM90_TMA_STOREES1D_S20_S20_EEEvvEEEEvNT_6ParamsE --------------------------
	.section	.nv.info._ZN7cutlass13device_kernelINS_4gemm6kernel13GemmUniversalIN4cute5tupleIJiiiiEEENS1_10collective13CollectiveMmaINS1_35MainloopSm100TmaUmmaWarpSpecializedILi17ELi2ELi4ENS5_IJNS4_1CILi1EEENSA_ILi8EEESB_EEEEENS5_IJNSA_ILi128EEENSA_ILi64EEESG_EEENS_12float_e4m3_tENS5_IJlSB_lEEESI_SJ_NS4_8TiledMMAINS4_8MMA_AtomIJNS4_10MMA_TraitsINS4_19SM100_MMA_F8F6F4_SSEJSI_SI_fSF_SG_NS4_17integral_constantINS4_4UMMA5MajorELSQ_0EEESR_NSO_INSP_7ScaleInELSS_0EEEST_EEEEEENS4_6LayoutINS5_IJSB_SB_SB_EEENS5_IJNSA_ILi0EEESY_SY_EEEEENS5_IJNS4_10UnderscoreES11_S11_EEEEENS4_23SM90_TMA_LOAD_MULTICASTENS4_14ComposedLayoutINS4_7SwizzleILi2ELi4ELi3EEENS4_18smem_ptr_flag_bitsILi8EEENSW_INS5_IJSC_SG_EEENS5_IJSG_SB_EEEEEEEvNS4_8identityENS4_13SM90_TMA_LOADES1D_vS1E_EENS_8epilogue10collective18CollectiveEpilogueINS1H_23Sm100TmaWarpSpecializedILi1ELi1ELi64ELb0ELb0EEEJSH_NS5_IJNSW_ISF_SB_EENSW_ISG_SB_EEEEESI_SJ_SI_SJ_NS1H_6fusion15FusionCallbacksIS1L_NS1P_17LinearCombinationISI_fSI_fLNS_15FloatRoundStyleE2EEESH_S1O_JEEENS4_5SM1004TMEM4LOAD26SM100_TMEM_LOAD_32dp32b64xES1F_S1D_NS4_39AutoVectorizingCopyWithAssumedAlignmentILi128EEENS4_14SM90_TMA_STOREES1D_S20_S20_EEEvvEEEEvNT_6ParamsE,"",@"SHT_CUDA_INFO"
	.sectionflags	@""
	.align	4


	//----- nvinfo : EIATTR_CUDA_API_VERSION
	.align		4
        /*0000*/ 	.byte	0x04, 0x37
        /*0002*/ 	.short	(.L_31 - .L_30)
.L_30:
        /*0004*/ 	.word	0x00000082


	//----- nvinfo : EIATTR_KPARAM_INFO
	.align		4
.L_31:
        /*0008*/ 	.byte	0x04, 0x17
        /*000a*/ 	.short	(.L_33 - .L_32)
.L_32:
        /*000c*/ 	.word	0x00000000
        /*0010*/ 	.short	0x0000
        /*0012*/ 	.short	0x0000
        /*0014*/ 	.byte	0x00, 0xf0, 0x01, 0x20


	//----- nvinfo : EIATTR_AT_ENTRY_FRAGMENTS
	.align		4
.L_33:
        /*0018*/ 	.byte	0x04, 0x4f
        /*001a*/ 	.short	(.L_35 - .L_34)


	//   ....[0]....
.L_34:
        /*001c*/ 	.word	0x00000006


	//----- nvinfo : EIATTR_RESERVED_SMEM_USED
	.align		4
.L_35:
        /*0020*/ 	.byte	0x01, 0x41
	.zero		2


	//----- nvinfo : EIATTR_SPARSE_MMA_MASK
	.align		4
        /*0024*/ 	.byte	0x03, 0x50
        /*0026*/ 	.short	0x0000


	//----- nvinfo : EIATTR_TCGEN05_1CTA_USED
	.align		4
        /*0028*/ 	.byte	0x01, 0x51
	.zero		2


	//----- nvinfo : EIATTR_MAXREG_COUNT
	.align		4
        /*002c*/ 	.byte	0x03, 0x1b
        /*002e*/ 	.short	0x00ff


	//----- nvinfo : EIATTR_NUM_BARRIERS
	.align		4
        /*0030*/ 	.byte	0x02, 0x4c
        /*0032*/ 	.byte	0x07
	.zero		1


	//----- nvinfo : EIATTR_EXTERNS
	.align		4
        /*0034*/ 	.byte	0x04, 0x0f
        /*0036*/ 	.short	(.L_37 - .L_36)


	//   ....[0]....
	.align		4
.L_36:
        /*0038*/ 	.word	index@(__assertfail)


	//----- nvinfo : EIATTR_MERCURY_ISA_VERSION
	.align		4
.L_37:
        /*003c*/ 	.byte	0x03, 0x5f
        /*003e*/ 	.short	0x0101


	//----- nvinfo : EIATTR_INT_WARP_WIDE_INSTR_OFFSETS
	.align		4
        /*0040*/ 	.byte	0x04, 0x31
        /*0042*/ 	.short	(.L_39 - .L_38)


	//   ....[0]....
.L_38:
        /*0044*/ 	.word	0x00004520


	//   ....[1]....
        /*0048*/ 	.word	0x00004550


	//   ....[2]....
        /*004c*/ 	.word	0x00004570


	//   ....[3]....
        /*0050*/ 	.word	0x000050a0


	//   ....[4]....
        /*0054*/ 	.word	0x00005150


	//----- nvinfo : EIATTR_COOP_GROUP_MASK_REGIDS
	.align		4
.L_39:
        /*0058*/ 	.byte	0x04, 0x29
        /*005a*/ 	.short	(.L_41 - .L_40)


	//   ....[0]....
.L_40:
        /*005c*/ 	.word	0xffffffff


	//   ....[1]....
        /*0060*/ 	.word	0xffffffff


	//   ....[2]....
        /*0064*/ 	.word	0xffffffff


	//   ....[3]....
        /*0068*/ 	.word	0xffffffff


	//   ....[4]....
        /*006c*/ 	.word	0xffffffff


	//   ....[5]....
        /*0070*/ 	.word	0xffffffff


	//   ....[6]....
        /*0074*/ 	.word	0xffffffff


	//   ....[7]....
        /*0078*/ 	.word	0xffffffff


	//   ....[8]....
        /*007c*/ 	.word	0xffffffff


	//   ....[9]....
        /*0080*/ 	.word	0xffffffff


	//   ....[10]....
        /*0084*/ 	.word	0xffffffff


	//   ....[11]....
        /*0088*/ 	.word	0xffffffff


	//   ....[12]....
        /*008c*/ 	.word	0xffffffff


	//   ....[13]....
        /*0090*/ 	.word	0xffffffff


	//----- nvinfo : EIATTR_COOP_GROUP_INSTR_OFFSETS
	.align		4
.L_41:
        /*0094*/ 	.byte	0x04, 0x28
        /*0096*/ 	.short	(.L_43 - .L_42)


	//   ....[0]....
.L_42:
        /*0098*/ 	.word	0x00000080


	//   ....[1]....
        /*009c*/ 	.word	0x000004e0


	//   ....[2]....
        /*00a0*/ 	.word	0x00000860


	//   ....[3]....
        /*00a4*/ 	.word	0x000009a0


	//   ....[4]....
        /*00a8*/ 	.word	0x00000aa0


	//   ....[5]....
        /*00ac*/ 	.word	0x00000c10


	//   ....[6]....
        /*00b0*/ 	.word	0x00000db0


	//   ....[7]....
        /*00b4*/ 	.word	0x00000f60


	//   ....[8]....
        /*00b8*/ 	.word	0x00002260


	//   ....[9]....
        /*00bc*/ 	.word	0x00003850


	//   ....[10]....
        /*00c0*/ 	.word	0x00003a60


	//   ....[11]....
        /*00c4*/ 	.word	0x00003a90


	//   ....[12]....
        /*00c8*/ 	.word	0x00004400


	//   ....[13]....
        /*00cc*/ 	.word	0x00004630


	//----- nvinfo : EIATTR_VRC_CTA_INIT_COUNT
	.align		4
.L_43:
        /*00d0*/ 	.byte	0x02, 0x4a
        /*00d2*/ 	.byte	0x80
	.zero		1


	//----- nvinfo : EIATTR_SYSCALL_OFFSETS
	.align		4
        /*00d4*/ 	.byte	0x04, 0x46
        /*00d6*/ 	.short	(.L_45 - .L_44)


	//   ....[0]....
.L_44:
        /*00d8*/ 	.word	0x00005c90


	//   ....[1]....
        /*00dc*/ 	.word	0x00005dd0


	//   ....[2]....
        /*00e0*/ 	.word	0x00006590


	//----- nvinfo : EIATTR_MBARRIER_INSTR_OFFSETS
	.align		4
.L_45:
        /*00e4*/ 	.byte	0x04, 0x39
        /*00e6*/ 	.short	(.L_47 - .L_46)


	//   ....[0]....
.L_46:
        /*00e8*/ 	.word	0x00000620
        /*00ec*/ 	.word	0x000000ff
        /*00f0*/ 	.word	0x00000000
        /*00f4*/ 	.short	0x0100
        /*00f6*/ 	.byte	0x04
	.zero		1


	//   ....[1]....
        /*00f8*/ 	.word	0x00000630
        /*00fc*/ 	.word	0x000000ff
        /*0100*/ 	.word	0x00000088
        /*0104*/ 	.short	0x0100
        /*0106*/ 	.byte	0x04
	.zero		1


	//   ....[2]....
        /*0108*/ 	.word	0x00000640
        /*010c*/ 	.word	0x000000ff
        /*0110*/ 	.word	0x00000008
        /*0114*/ 	.short	0x0100
        /*0116*/ 	.byte	0x04
	.zero		1


	//   ....[3]....
        /*0118*/ 	.word	0x00000650
        /*011c*/ 	.word	0x000000ff
        /*0120*/ 	.word	0x00000090
        /*0124*/ 	.short	0x0100
        /*0126*/ 	.byte	0x04
	.zero		1


	//   ....[4]....
        /*0128*/ 	.word	0x00000660
        /*012c*/ 	.word	0x000000ff
        /*0130*/ 	.word	0x00000010
        /*0134*/ 	.short	0x0100
        /*0136*/ 	.byte	0x04
	.zero		1


	//   ....[5]....
        /*0138*/ 	.word	0x00000670
        /*013c*/ 	.word	0x000000ff
        /*0140*/ 	.word	0x00000098
        /*0144*/ 	.short	0x0100
        /*0146*/ 	.byte	0x04
	.zero		1


	//   ....[6]....
        /*0148*/ 	.word	0x00000680
        /*014c*/ 	.word	0x000000ff
        /*0150*/ 	.word	0x00000018
        /*0154*/ 	.short	0x0100
        /*0156*/ 	.byte	0x04
	.zero		1


	//   ....[7]....
        /*0158*/ 	.word	0x00000690
        /*015c*/ 	.word	0x000000ff
        /*0160*/ 	.word	0x000000a0
        /*0164*/ 	.short	0x0100
        /*0166*/ 	.byte	0x04
	.zero		1


	//   ....[8]....
        /*0168*/ 	.word	0x000006a0
        /*016c*/ 	.word	0x000000ff
        /*0170*/ 	.word	0x00000020
        /*0174*/ 	.short	0x0100
        /*0176*/ 	.byte	0x04
	.zero		1


	//   ....[9]....
        /*0178*/ 	.word	0x000006b0
        /*017c*/ 	.word	0x000000ff
        /*0180*/ 	.word	0x000000a8
        /*0184*/ 	.short	0x0100
        /*0186*/ 	.byte	0x04
	.zero		1


	//   ....[10]....
        /*0188*/ 	.word	0x000006c0
        /*018c*/ 	.word	0x000000ff
        /*0190*/ 	.word	0x00000028
        /*0194*/ 	.short	0x0100
        /*0196*/ 	.byte	0x04
	.zero		1


	//   ....[11]....
        /*0198*/ 	.word	0x000006d0
        /*019c*/ 	.word	0x000000ff
        /*01a0*/ 	.word	0x000000b0
        /*01a4*/ 	.short	0x0100
        /*01a6*/ 	.byte	0x04
	.zero		1


	//   ....[12]....
        /*01a8*/ 	.word	0x000006e0
        /*01ac*/ 	.word	0x000000ff
        /*01b0*/ 	.word	0x00000030
        /*01b4*/ 	.short	0x0100
        /*01b6*/ 	.byte	0x04
	.zero		1


	//   ....[13]....
        /*01b8*/ 	.word	0x000006f0
        /*01bc*/ 	.word	0x000000ff
        /*01c0*/ 	.word	0x000000b8
        /*01c4*/ 	.short	0x0100
        /*01c6*/ 	.byte	0x04
	.zero		1


	//   ....[14]....
        /*01c8*/ 	.word	0x00000700
        /*01cc*/ 	.word	0x000000ff
        /*01d0*/ 	.word	0x00000038
        /*01d4*/ 	.short	0x0100
        /*01d6*/ 	.byte	0x04
	.zero		1


	//   ....[15]....
        /*01d8*/ 	.word	0x00000710
        /*01dc*/ 	.word	0x000000ff
        /*01e0*/ 	.word	0x000000c0
        /*01e4*/ 	.short	0x0100
        /*01e6*/ 	.byte	0x04
	.zero		1


	//   ....[16]....
        /*01e8*/ 	.word	0x00000720
        /*01ec*/ 	.word	0x000000ff
        /*01f0*/ 	.word	0x00000040
        /*01f4*/ 	.short	0x0100
        /*01f6*/ 	.byte	0x04
	.zero		1


	//   ....[17]....
        /*01f8*/ 	.word	0x00000730
        /*01fc*/ 	.word	0x000000ff
        /*0200*/ 	.word	0x000000c8
        /*0204*/ 	.short	0x0100
        /*0206*/ 	.byte	0x04
	.zero		1


	//   ....[18]....
        /*0208*/ 	.word	0x00000740
        /*020c*/ 	.word	0x000000ff
        /*0210*/ 	.word	0x00000048
        /*0214*/ 	.short	0x0100
        /*0216*/ 	.byte	0x04
	.zero		1


	//   ....[19]....
        /*0218*/ 	.word	0x00000750
        /*021c*/ 	.word	0x000000ff
        /*0220*/ 	.word	0x000000d0
        /*0224*/ 	.short	0x0100
        /*0226*/ 	.byte	0x04
	.zero		1


	//   ....[20]....
        /*0228*/ 	.word	0x00000760
        /*022c*/ 	.word	0x000000ff
        /*0230*/ 	.word	0x00000050
        /*0234*/ 	.short	0x0100
        /*0236*/ 	.byte	0x04
	.zero		1


	//   ....[21]....
        /*0238*/ 	.word	0x00000770
        /*023c*/ 	.word	0x000000ff
        /*0240*/ 	.word	0x000000d8
        /*0244*/ 	.short	0x0100
        /*0246*/ 	.byte	0x04
	.zero		1


	//   ....[22]....
        /*0248*/ 	.word	0x00000780
        /*024c*/ 	.word	0x000000ff
        /*0250*/ 	.word	0x00000058
        /*0254*/ 	.short	0x0100
        /*0256*/ 	.byte	0x04
	.zero		1


	//   ....[23]....
        /*0258*/ 	.word	0x00000790
        /*025c*/ 	.word	0x000000ff
        /*0260*/ 	.word	0x000000e0
        /*0264*/ 	.short	0x0100
        /*0266*/ 	.byte	0x04
	.zero		1


	//   ....[24]....
        /*0268*/ 	.word	0x000007a0
        /*026c*/ 	.word	0x000000ff
        /*0270*/ 	.word	0x00000060
        /*0274*/ 	.short	0x0100
        /*0276*/ 	.byte	0x04
	.zero		1


	//   ....[25]....
        /*0278*/ 	.word	0x000007b0
        /*027c*/ 	.word	0x000000ff
        /*0280*/ 	.word	0x000000e8
        /*0284*/ 	.short	0x0100
        /*0286*/ 	.byte	0x04
	.zero		1


	//   ....[26]....
        /*0288*/ 	.word	0x000007c0
        /*028c*/ 	.word	0x000000ff
        /*0290*/ 	.word	0x00000068
        /*0294*/ 	.short	0x0100
        /*0296*/ 	.byte	0x04
	.zero		1


	//   ....[27]....
        /*0298*/ 	.word	0x000007d0
        /*029c*/ 	.word	0x000000ff
        /*02a0*/ 	.word	0x000000f0
        /*02a4*/ 	.short	0x0100
        /*02a6*/ 	.byte	0x04
	.zero		1


	//   ....[28]....
        /*02a8*/ 	.word	0x000007e0
        /*02ac*/ 	.word	0x000000ff
        /*02b0*/ 	.word	0x00000070
        /*02b4*/ 	.short	0x0100
        /*02b6*/ 	.byte	0x04
	.zero		1


	//   ....[29]....
        /*02b8*/ 	.word	0x000007f0
        /*02bc*/ 	.word	0x000000ff
        /*02c0*/ 	.word	0x000000f8
        /*02c4*/ 	.short	0x0100
        /*02c6*/ 	.byte	0x04
	.zero		1


	//   ....[30]....
        /*02c8*/ 	.word	0x00000800
        /*02cc*/ 	.word	0x000000ff
        /*02d0*/ 	.word	0x00000078
        /*02d4*/ 	.short	0x0100
        /*02d6*/ 	.byte	0x04
	.zero		1


	//   ....[31]....
        /*02d8*/ 	.word	0x00000810
        /*02dc*/ 	.word	0x000000ff
        /*02e0*/ 	.word	0x00000100
        /*02e4*/ 	.short	0x0100
        /*02e6*/ 	.byte	0x04
	.zero		1


	//   ....[32]....
        /*02e8*/ 	.word	0x00000820
        /*02ec*/ 	.word	0x000000ff
        /*02f0*/ 	.word	0x00000080
        /*02f4*/ 	.short	0x0100
        /*02f6*/ 	.byte	0x04
	.zero		1


	//   ....[33]....
        /*02f8*/ 	.word	0x00000830
        /*02fc*/ 	.word	0x000000ff
        /*0300*/ 	.word	0x00000108
        /*0304*/ 	.short	0x0100
        /*0306*/ 	.byte	0x04
	.zero		1


	//   ....[34]....
        /*0308*/ 	.word	0x00000970
        /*030c*/ 	.word	0x000000ff
        /*0310*/ 	.word	0x00000110
        /*0314*/ 	.short	0x0100
        /*0316*/ 	.byte	0x04
	.zero		1


	//   ....[35]....
        /*0318*/ 	.word	0x00000980
        /*031c*/ 	.word	0x000000ff
        /*0320*/ 	.word	0x00000118
        /*0324*/ 	.short	0x0100
        /*0326*/ 	.byte	0x04
	.zero		1


	//   ....[36]....
        /*0328*/ 	.word	0x00000a70
        /*032c*/ 	.word	0x000000ff
        /*0330*/ 	.word	0x00000120
        /*0334*/ 	.short	0x0100
        /*0336*/ 	.byte	0x06
	.zero		1


	//   ....[37]....
        /*0338*/ 	.word	0x00000a80
        /*033c*/ 	.word	0x000000ff
        /*0340*/ 	.word	0x00000128
        /*0344*/ 	.short	0x0100
        /*0346*/ 	.byte	0x06
	.zero		1


	//   ....[38]....
        /*0348*/ 	.word	0x00000bc0
        /*034c*/ 	.word	0x000000ff
        /*0350*/ 	.word	0x00000130
        /*0354*/ 	.short	0x0100
        /*0356*/ 	.byte	0x06
	.zero		1


	//   ....[39]....
        /*0358*/ 	.word	0x00000bd0
        /*035c*/ 	.word	0x000000ff
        /*0360*/ 	.word	0x00000140
        /*0364*/ 	.short	0x0100
        /*0366*/ 	.byte	0x06
	.zero		1


	//   ....[40]....
        /*0368*/ 	.word	0x00000be0
        /*036c*/ 	.word	0x000000ff
        /*0370*/ 	.word	0x00000138
        /*0374*/ 	.short	0x0100
        /*0376*/ 	.byte	0x06
	.zero		1


	//   ....[41]....
        /*0378*/ 	.word	0x00000bf0
        /*037c*/ 	.word	0x000000ff
        /*0380*/ 	.word	0x00000148
        /*0384*/ 	.short	0x0100
        /*0386*/ 	.byte	0x06
	.zero		1


	//   ....[42]....
        /*0388*/ 	.word	0x00000d20
        /*038c*/ 	.word	0x000000ff
        /*0390*/ 	.word	0x00000150
        /*0394*/ 	.short	0x0100
        /*0396*/ 	.byte	0x04
	.zero		1


	//   ....[43]....
        /*0398*/ 	.word	0x00000d30
        /*039c*/ 	.word	0x000000ff
        /*03a0*/ 	.word	0x00000170
        /*03a4*/ 	.short	0x0100
        /*03a6*/ 	.byte	0x04
	.zero		1


	//   ....[44]....
        /*03a8*/ 	.word	0x00000d40
        /*03ac*/ 	.word	0x000000ff
        /*03b0*/ 	.word	0x00000158
        /*03b4*/ 	.short	0x0100
        /*03b6*/ 	.byte	0x04
	.zero		1


	//   ....[45]....
        /*03b8*/ 	.word	0x00000d50
        /*03bc*/ 	.word	0x000000ff
        /*03c0*/ 	.word	0x00000178
        /*03c4*/ 	.short	0x0100
        /*03c6*/ 	.byte	0x04
	.zero		1


	//   ....[46]....
        /*03c8*/ 	.word	0x00000d60
        /*03cc*/ 	.word	0x000000ff
        /*03d0*/ 	.word	0x00000160
        /*03d4*/ 	.short	0x0100
        /*03d6*/ 	.byte	0x04
	.zero		1


	//   ....[47]....
        /*03d8*/ 	.word	0x00000d70
        /*03dc*/ 	.word	0x000000ff
        /*03e0*/ 	.word	0x00000180
        /*03e4*/ 	.short	0x0100
        /*03e6*/ 	.byte	0x04
	.zero		1


	//   ....[48]....
        /*03e8*/ 	.word	0x00000d80
        /*03ec*/ 	.word	0x000000ff
        /*03f0*/ 	.word	0x00000168
        /*03f4*/ 	.short	0x0100
        /*03f6*/ 	.byte	0x04
	.zero		1


	//   ....[49]....
        /*03f8*/ 	.word	0x00000d90
        /*03fc*/ 	.word	0x000000ff
        /*0400*/ 	.word	0x00000188
        /*0404*/ 	.short	0x0100
        /*0406*/ 	.byte	0x04
	.zero		1


	//   ....[50]....
        /*0408*/ 	.word	0x00000e80
        /*040c*/ 	.word	0x000000ff
        /*0410*/ 	.word	0x00000190
        /*0414*/ 	.short	0x0100
        /*0416*/ 	.byte	0x04
	.zero		1


	//   ....[51]....
        /*0418*/ 	.word	0x00000e90
        /*041c*/ 	.word	0x000000ff
        /*0420*/ 	.word	0x000001a0
        /*0424*/ 	.short	0x0100
        /*0426*/ 	.byte	0x04
	.zero		1


	//   ....[52]....
        /*0428*/ 	.word	0x00000ea0
        /*042c*/ 	.word	0x000000ff
        /*0430*/ 	.word	0x00000198
        /*0434*/ 	.short	0x0100
        /*0436*/ 	.byte	0x04
	.zero		1


	//   ....[53]....
        /*0438*/ 	.word	0x00000eb0
        /*043c*/ 	.word	0x000000ff
        /*0440*/ 	.word	0x000001a8
        /*0444*/ 	.short	0x0100
        /*0446*/ 	.byte	0x04
	.zero		1


	//   ....[54]....
        /*0448*/ 	.word	0x00001b10
        /*044c*/ 	.word	0x00000000
        /*0450*/ 	.word	0x000001a0
        /*0454*/ 	.short	0x010a
        /*0456*/ 	.byte	0xff
	.zero		1


	//   ....[55]....
        /*0458*/ 	.word	0x00001b40
        /*045c*/ 	.word	0x00000000
        /*0460*/ 	.word	0x00000190
        /*0464*/ 	.short	0x0101
        /*0466*/ 	.byte	0xff
	.zero		1


	//   ....[56]....
        /*0468*/ 	.word	0x00001bf0
        /*046c*/ 	.word	0x000000ff
        /*0470*/ 	.word	0x00000088
        /*0474*/ 	.short	0x010a
        /*0476*/ 	.byte	0x04
	.zero		1


	//   ....[57]....
        /*0478*/ 	.word	0x00001c70
        /*047c*/ 	.word	0x000000ff
        /*0480*/ 	.word	0x00000088
        /*0484*/ 	.short	0x010a
        /*0486*/ 	.byte	0x21
	.zero		1


	//   ....[58]....
        /*0488*/ 	.word	0x00001e00
        /*048c*/ 	.word	0x000000ff
        /*0490*/ 	.word	0x00000088
        /*0494*/ 	.short	0x010a
        /*0496*/ 	.byte	0x08
	.zero		1


	//   ....[59]....
        /*0498*/ 	.word	0x00001f20
        /*049c*/ 	.word	0x000000ff
        /*04a0*/ 	.word	0x00000128
        /*04a4*/ 	.short	0x0101
        /*04a6*/ 	.byte	0x07
	.zero		1


	//   ....[60]....
        /*04a8*/ 	.word	0x00001f40
        /*04ac*/ 	.word	0x000000ff
        /*04b0*/ 	.word	0x00000088
        /*04b4*/ 	.short	0x010a
        /*04b6*/ 	.byte	0x04
	.zero		1


	//   ....[61]....
        /*04b8*/ 	.word	0x00001fc0
        /*04bc*/ 	.word	0x000000ff
        /*04c0*/ 	.word	0x00000088
        /*04c4*/ 	.short	0x010a
        /*04c6*/ 	.byte	0x11
	.zero		1


	//   ....[62]....
        /*04c8*/ 	.word	0x00002150
        /*04cc*/ 	.word	0x000000ff
        /*04d0*/ 	.word	0x00000088
        /*04d4*/ 	.short	0x010a
        /*04d6*/ 	.byte	0x06
	.zero		1


	//   ....[63]....
        /*04d8*/ 	.word	0x00002290
        /*04dc*/ 	.word	0x00000003
        /*04e0*/ 	.word	0x00000130
        /*04e4*/ 	.short	0x010a
        /*04e6*/ 	.byte	0xff
	.zero		1


	//   ....[64]....
        /*04e8*/ 	.word	0x000023e0
        /*04ec*/ 	.word	0x00000000
        /*04f0*/ 	.word	0x00000000
        /*04f4*/ 	.short	0x0101
        /*04f6*/ 	.byte	0xff
	.zero		1


	//   ....[65]....
        /*04f8*/ 	.word	0x00002980
        /*04fc*/ 	.word	0x000000ff
        /*0500*/ 	.word	0x00000000
        /*0504*/ 	.short	0x010a
        /*0506*/ 	.byte	0x04
	.zero		1


	//   ....[66]....
        /*0508*/ 	.word	0x00002a10
        /*050c*/ 	.word	0x000000ff
        /*0510*/ 	.word	0x00000000
        /*0514*/ 	.short	0x010a
        /*0516*/ 	.byte	0x05
	.zero		1


	//   ....[67]....
        /*0518*/ 	.word	0x00002aa0
        /*051c*/ 	.word	0x000000ff
        /*0520*/ 	.word	0x00000000
        /*0524*/ 	.short	0x010a
        /*0526*/ 	.byte	0x05
	.zero		1


	//   ....[68]....
        /*0528*/ 	.word	0x00002b30
        /*052c*/ 	.word	0x000000ff
        /*0530*/ 	.word	0x00000000
        /*0534*/ 	.short	0x010a
        /*0536*/ 	.byte	0x05
	.zero		1


	//   ....[69]....
        /*0538*/ 	.word	0x00002bc0
        /*053c*/ 	.word	0x000000ff
        /*0540*/ 	.word	0x00000000
        /*0544*/ 	.short	0x010a
        /*0546*/ 	.byte	0x05
	.zero		1


	//   ....[70]....
        /*0548*/ 	.word	0x00002c50
        /*054c*/ 	.word	0x000000ff
        /*0550*/ 	.word	0x00000000
        /*0554*/ 	.short	0x010a
        /*0556*/ 	.byte	0x05
	.zero		1


	//   ....[71]....
        /*0558*/ 	.word	0x00002ce0
        /*055c*/ 	.word	0x000000ff
        /*0560*/ 	.word	0x00000000
        /*0564*/ 	.short	0x010a
        /*0566*/ 	.byte	0x05
	.zero		1


	//   ....[72]....
        /*0568*/ 	.word	0x00002d70
        /*056c*/ 	.word	0x000000ff
        /*0570*/ 	.word	0x00000000
        /*0574*/ 	.short	0x010a
        /*0576*/ 	.byte	0x05
	.zero		1


	//   ....[73]....
        /*0578*/ 	.word	0x00002e00
        /*057c*/ 	.word	0x000000ff
        /*0580*/ 	.word	0x00000000
        /*0584*/ 	.short	0x010a
        /*0586*/ 	.byte	0x05
	.zero		1


	//   ....[74]....
        /*0588*/ 	.word	0x00002e90
        /*058c*/ 	.word	0x000000ff
        /*0590*/ 	.word	0x00000000
        /*0594*/ 	.short	0x010a
        /*0596*/ 	.byte	0x05
	.zero		1


	//   ....[75]....
        /*0598*/ 	.word	0x00002f20
        /*059c*/ 	.word	0x000000ff
        /*05a0*/ 	.word	0x00000000
        /*05a4*/ 	.short	0x010a
        /*05a6*/ 	.byte	0x05
	.zero		1


	//   ....[76]....
        /*05a8*/ 	.word	0x00002fb0
        /*05ac*/ 	.word	0x000000ff
        /*05b0*/ 	.word	0x00000000
        /*05b4*/ 	.short	0x010a
        /*05b6*/ 	.byte	0x05
	.zero		1


	//   ....[77]....
        /*05b8*/ 	.word	0x00003040
        /*05bc*/ 	.word	0x000000ff
        /*05c0*/ 	.word	0x00000000
        /*05c4*/ 	.short	0x010a
        /*05c6*/ 	.byte	0x05
	.zero		1


	//   ....[78]....
        /*05c8*/ 	.word	0x000030d0
        /*05cc*/ 	.word	0x000000ff
        /*05d0*/ 	.word	0x00000000
        /*05d4*/ 	.short	0x010a
        /*05d6*/ 	.byte	0x05
	.zero		1


	//   ....[79]....
        /*05d8*/ 	.word	0x00003160
        /*05dc*/ 	.word	0x000000ff
        /*05e0*/ 	.word	0x00000000
        /*05e4*/ 	.short	0x010a
        /*05e6*/ 	.byte	0x05
	.zero		1


	//   ....[80]....
        /*05e8*/ 	.word	0x000031f0
        /*05ec*/ 	.word	0x000000ff
        /*05f0*/ 	.word	0x00000000
        /*05f4*/ 	.short	0x010a
        /*05f6*/ 	.byte	0x05
	.zero		1


	//   ....[81]....
        /*05f8*/ 	.word	0x00003290
        /*05fc*/ 	.word	0x00000000
        /*0600*/ 	.word	0x00000000
        /*0604*/ 	.short	0x010a
        /*0606*/ 	.byte	0xff
	.zero		1


	//   ....[82]....
        /*0608*/ 	.word	0x000033b0
        /*060c*/ 	.word	0x00000002
        /*0610*/ 	.word	0x00000190
        /*0614*/ 	.short	0x010a
        /*0616*/ 	.byte	0xff
	.zero		1


	//   ....[83]....
        /*0618*/ 	.word	0x00003420
        /*061c*/ 	.word	0x00000002
        /*0620*/ 	.word	0x00000000
        /*0624*/ 	.short	0x0101
        /*0626*/ 	.byte	0xff
	.zero		1


	//   ....[84]....
        /*0628*/ 	.word	0x00003440
        /*062c*/ 	.word	0x000000ff
        /*0630*/ 	.word	0x00000140
        /*0634*/ 	.short	0x010a
        /*0636*/ 	.byte	0x04
	.zero		1


	//   ....[85]....
        /*0638*/ 	.word	0x00003560
        /*063c*/ 	.word	0x00000002
        /*0640*/ 	.word	0x00000130
        /*0644*/ 	.short	0x010a
        /*0646*/ 	.byte	0xff
	.zero		1


	//   ....[86]....
        /*0648*/ 	.word	0x00003660
        /*064c*/ 	.word	0x00000002
        /*0650*/ 	.word	0x00000000
        /*0654*/ 	.short	0x0101
        /*0656*/ 	.byte	0xff
	.zero		1


	//   ....[87]....
        /*0658*/ 	.word	0x000036f0
        /*065c*/ 	.word	0x000000ff
        /*0660*/ 	.word	0x00000140
        /*0664*/ 	.short	0x0106
        /*0666*/ 	.byte	0x04
	.zero		1


	//   ....[88]....
        /*0668*/ 	.word	0x00003710
        /*066c*/ 	.word	0x000000ff
        /*0670*/ 	.word	0x00000140
        /*0674*/ 	.short	0x010a
        /*0676*/ 	.byte	0x04
	.zero		1


	//   ....[89]....
        /*0678*/ 	.word	0x000037a0
        /*067c*/ 	.word	0x000000ff
        /*0680*/ 	.word	0x00000140
        /*0684*/ 	.short	0x0106
        /*0686*/ 	.byte	0x07
	.zero		1


	//   ....[90]....
        /*0688*/ 	.word	0x000037e0
        /*068c*/ 	.word	0x00000000
        /*0690*/ 	.word	0x00000140
        /*0694*/ 	.short	0x010a
        /*0696*/ 	.byte	0xff
	.zero		1


	//   ....[91]....
        /*0698*/ 	.word	0x00003cf0
        /*069c*/ 	.word	0x00000000
        /*06a0*/ 	.word	0x00000130
        /*06a4*/ 	.short	0x010a
        /*06a6*/ 	.byte	0xff
	.zero		1


	//   ....[92]....
        /*06a8*/ 	.word	0x00003e00
        /*06ac*/ 	.word	0x00000003
        /*06b0*/ 	.word	0x00000000
        /*06b4*/ 	.short	0x0101
        /*06b6*/ 	.byte	0xff
	.zero		1


	//   ....[93]....
        /*06b8*/ 	.word	0x00003e10
        /*06bc*/ 	.word	0x000000ff
        /*06c0*/ 	.word	0x00000000
        /*06c4*/ 	.short	0x010a
        /*06c6*/ 	.byte	0x04
	.zero		1


	//   ....[94]....
        /*06c8*/ 	.word	0x00003e30
        /*06cc*/ 	.word	0x000000ff
        /*06d0*/ 	.word	0x00000170
        /*06d4*/ 	.short	0x010a
        /*06d6*/ 	.byte	0x16
	.zero		1


	//   ....[95]....
        /*06d8*/ 	.word	0x00003f00
        /*06dc*/ 	.word	0x000000ff
        /*06e0*/ 	.word	0x00000000
        /*06e4*/ 	.short	0x010a
        /*06e6*/ 	.byte	0x05
	.zero		1


	//   ....[96]....
        /*06e8*/ 	.word	0x00004040
        /*06ec*/ 	.word	0x000000ff
        /*06f0*/ 	.word	0x00000000
        /*06f4*/ 	.short	0x010a
        /*06f6*/ 	.byte	0x04
	.zero		1


	//   ....[97]....
        /*06f8*/ 	.word	0x00004230
        /*06fc*/ 	.word	0x000000ff
        /*0700*/ 	.word	0x00000000
        /*0704*/ 	.short	0x010a
        /*0706*/ 	.byte	0x04
	.zero		1


	//   ....[98]....
        /*0708*/ 	.word	0x000042c0
        /*070c*/ 	.word	0x000000ff
        /*0710*/ 	.word	0x00000000
        /*0714*/ 	.short	0x010a
        /*0716*/ 	.byte	0x05
	.zero		1


	//   ....[99]....
        /*0718*/ 	.word	0x00004350
        /*071c*/ 	.word	0x000000ff
        /*0720*/ 	.word	0x00000000
        /*0724*/ 	.short	0x010a
        /*0726*/ 	.byte	0x05
	.zero		1


	//   ....[100]....
        /*0728*/ 	.word	0x000043e0
        /*072c*/ 	.word	0x000000ff
        /*0730*/ 	.word	0x00000000
        /*0734*/ 	.short	0x010a
        /*0736*/ 	.byte	0x04
	.zero		1


	//   ....[101]....
        /*0738*/ 	.word	0x00004880
        /*073c*/ 	.word	0x00000007
        /*0740*/ 	.word	0x00000130
        /*0744*/ 	.short	0x010a
        /*0746*/ 	.byte	0xff
	.zero		1


	//   ....[102]....
        /*0748*/ 	.word	0x000049f0
        /*074c*/ 	.word	0x00000000
        /*0750*/ 	.word	0x00000000
        /*0754*/ 	.short	0x0101
        /*0756*/ 	.byte	0xff
	.zero		1


	//   ....[103]....
        /*0758*/ 	.word	0x00004e60
        /*075c*/ 	.word	0x000000ff
        /*0760*/ 	.word	0x00000128
        /*0764*/ 	.short	0x010a
        /*0766*/ 	.byte	0x11
	.zero		1


	//   ....[104]....
        /*0768*/ 	.word	0x00004fe0
        /*076c*/ 	.word	0x000000ff
        /*0770*/ 	.word	0x00000118
        /*0774*/ 	.short	0x010a
        /*0776*/ 	.byte	0x11
	.zero		1


	//   ....[105]....
        /*0778*/ 	.word	0x000051f0
        /*077c*/ 	.word	0x000000ff
        /*0780*/ 	.word	0x00000110
        /*0784*/ 	.short	0x010b
        /*0786*/ 	.byte	0x11
	.zero		1


	//   ....[106]....
        /*0788*/ 	.word	0x00005200
        /*078c*/ 	.word	0x000000ff
        /*0790*/ 	.word	0x00000000
        /*0794*/ 	.short	0x0101
        /*0796*/ 	.byte	0x1b
	.zero		1


	//   ....[107]....
        /*0798*/ 	.word	0x00005240
        /*079c*/ 	.word	0x00000000
        /*07a0*/ 	.word	0x00000118
        /*07a4*/ 	.short	0x010a
        /*07a6*/ 	.byte	0xff
	.zero		1


	//   ....[108]....
        /*07a8*/ 	.word	0x00005550
        /*07ac*/ 	.word	0x00000003
        /*07b0*/ 	.word	0x00000130
        /*07b4*/ 	.short	0x010a
        /*07b6*/ 	.byte	0xff
	.zero		1


	//   ....[109]....
        /*07b8*/ 	.word	0x000056d0
        /*07bc*/ 	.word	0x00000000
        /*07c0*/ 	.word	0x00000000
        /*07c4*/ 	.short	0x0101
        /*07c6*/ 	.byte	0xff
	.zero		1


	//   ....[110]....
        /*07c8*/ 	.word	0x00006170
        /*07cc*/ 	.word	0x000000ff
        /*07d0*/ 	.word	0x00000110
        /*07d4*/ 	.short	0x010a
        /*07d6*/ 	.byte	0x2c
	.zero		1


	//   ....[111]....
        /*07d8*/ 	.word	0x00006180
        /*07dc*/ 	.word	0x00000016
        /*07e0*/ 	.word	0x00000150
        /*07e4*/ 	.short	0x010a
        /*07e6*/ 	.byte	0xff
	.zero		1


	//   ....[112]....
        /*07e8*/ 	.word	0x00006310
        /*07ec*/ 	.word	0x000000ff
        /*07f0*/ 	.word	0x00000110
        /*07f4*/ 	.short	0x010a
        /*07f6*/ 	.byte	0x2c
	.zero		1


	//   ....[113]....
        /*07f8*/ 	.word	0x00006410
        /*07fc*/ 	.word	0x000000ff
        /*0800*/ 	.word	0x00000000
        /*0804*/ 	.short	0x0101
        /*0806*/ 	.byte	0x04
	.zero		1


	//   ....[114]....
        /*0808*/ 	.word	0x00006470
        /*080c*/ 	.word	0x00000016
        /*0810*/ 	.word	0x00000150
        /*0814*/ 	.short	0x010a
        /*0816*/ 	.byte	0xff
	.zero		1


	//   ....[115]....
        /*0818*/ 	.word	0x00006ad0
        /*081c*/ 	.word	0x000000ff
        /*0820*/ 	.word	0x00000000
        /*0824*/ 	.short	0x0101
        /*0826*/ 	.byte	0x04
	.zero		1


	//   ....[116]....
        /*0828*/ 	.word	0x000078d0
        /*082c*/ 	.word	0x00000000
        /*0830*/ 	.word	0x000001a0
        /*0834*/ 	.short	0x010a
        /*0836*/ 	.byte	0xff
	.zero		1


	//   ....[117]....
        /*0838*/ 	.word	0x00007930
        /*083c*/ 	.word	0x00000000
        /*0840*/ 	.word	0x00000088
        /*0844*/ 	.short	0x010a
        /*0846*/ 	.byte	0xff
	.zero		1


	//   ....[118]....
        /*0848*/ 	.word	0x00007990
        /*084c*/ 	.word	0x00000000
        /*0850*/ 	.word	0x00000088
        /*0854*/ 	.short	0x010a
        /*0856*/ 	.byte	0xff
	.zero		1


	//   ....[119]....
        /*0858*/ 	.word	0x000079e0
        /*085c*/ 	.word	0x00000003
        /*0860*/ 	.word	0x00000130
        /*0864*/ 	.short	0x010a
        /*0866*/ 	.byte	0xff
	.zero		1


	//   ....[120]....
        /*0868*/ 	.word	0x00007a40
        /*086c*/ 	.word	0x00000000
        /*0870*/ 	.word	0x00000000
        /*0874*/ 	.short	0x010a
        /*0876*/ 	.byte	0xff
	.zero		1


	//   ....[121]....
        /*0878*/ 	.word	0x00007aa0
        /*087c*/ 	.word	0x00000000
        /*0880*/ 	.word	0x00000000
        /*0884*/ 	.short	0x010a
        /*0886*/ 	.byte	0xff
	.zero		1


	//   ....[122]....
        /*0888*/ 	.word	0x00007b00
        /*088c*/ 	.word	0x00000000
        /*0890*/ 	.word	0x00000000
        /*0894*/ 	.short	0x010a
        /*0896*/ 	.byte	0xff
	.zero		1


	//   ....[123]....
        /*0898*/ 	.word	0x00007b60
        /*089c*/ 	.word	0x00000000
        /*08a0*/ 	.word	0x00000000
        /*08a4*/ 	.short	0x010a
        /*08a6*/ 	.byte	0xff
	.zero		1


	//   ....[124]....
        /*08a8*/ 	.word	0x00007bc0
        /*08ac*/ 	.word	0x00000000
        /*08b0*/ 	.word	0x00000000
        /*08b4*/ 	.short	0x010a
        /*08b6*/ 	.byte	0xff
	.zero		1


	//   ....[125]....
        /*08b8*/ 	.word	0x00007c20
        /*08bc*/ 	.word	0x00000000
        /*08c0*/ 	.word	0x00000000
        /*08c4*/ 	.short	0x010a
        /*08c6*/ 	.byte	0xff
	.zero		1


	//   ....[126]....
        /*08c8*/ 	.word	0x00007c80
        /*08cc*/ 	.word	0x00000000
        /*08d0*/ 	.word	0x00000000
        /*08d4*/ 	.short	0x010a
        /*08d6*/ 	.byte	0xff
	.zero		1


	//   ....[127]....
        /*08d8*/ 	.word	0x00007ce0
        /*08dc*/ 	.word	0x00000000
        /*08e0*/ 	.word	0x00000000
        /*08e4*/ 	.short	0x010a
        /*08e6*/ 	.byte	0xff
	.zero		1


	//   ....[128]....
        /*08e8*/ 	.word	0x00007d40
        /*08ec*/ 	.word	0x00000000
        /*08f0*/ 	.word	0x00000000
        /*08f4*/ 	.short	0x010a
        /*08f6*/ 	.byte	0xff
	.zero		1


	//   ....[129]....
        /*08f8*/ 	.word	0x00007da0
        /*08fc*/ 	.word	0x00000000
        /*0900*/ 	.word	0x00000000
        /*0904*/ 	.short	0x010a
        /*0906*/ 	.byte	0xff
	.zero		1


	//   ....[130]....
        /*0908*/ 	.word	0x00007e00
        /*090c*/ 	.word	0x00000000
        /*0910*/ 	.word	0x00000000
        /*0914*/ 	.short	0x010a
        /*0916*/ 	.byte	0xff
	.zero		1


	//   ....[131]....
        /*0918*/ 	.word	0x00007e60
        /*091c*/ 	.word	0x00000000
        /*0920*/ 	.word	0x00000000
        /*0924*/ 	.short	0x010a
        /*0926*/ 	.byte	0xff
	.zero		1


	//   ....[132]....
        /*0928*/ 	.word	0x00007ec0
        /*092c*/ 	.word	0x00000000
        /*0930*/ 	.word	0x00000000
        /*0934*/ 	.short	0x010a
        /*0936*/ 	.byte	0xff
	.zero		1


	//   ....[133]....
        /*0938*/ 	.word	0x00007f20
        /*093c*/ 	.word	0x00000000
        /*0940*/ 	.word	0x00000000
        /*0944*/ 	.short	0x010a
        /*0946*/ 	.byte	0xff
	.zero		1


	//   ....[134]....
        /*0948*/ 	.word	0x00007f80
        /*094c*/ 	.word	0x00000000
        /*0950*/ 	.word	0x00000000
        /*0954*/ 	.short	0x010a
        /*0956*/ 	.byte	0xff
	.zero		1


	//   ....[135]....
        /*0958*/ 	.word	0x00007fe0
        /*095c*/ 	.word	0x00000000
        /*0960*/ 	.word	0x00000000
        /*0964*/ 	.short	0x010a
        /*0966*/ 	.byte	0xff
	.zero		1


	//   ....[136]....
        /*0968*/ 	.word	0x00008030
        /*096c*/ 	.word	0x00000002
        /*0970*/ 	.word	0x00000190
        /*0974*/ 	.short	0x010a
        /*0976*/ 	.byte	0xff
	.zero		1


	//   ....[137]....
        /*0978*/ 	.word	0x00008090
        /*097c*/ 	.word	0x00000002
        /*0980*/ 	.word	0x00000140
        /*0984*/ 	.short	0x010a
        /*0986*/ 	.byte	0xff
	.zero		1


	//   ....[138]....
        /*0988*/ 	.word	0x000080e0
        /*098c*/ 	.word	0x00000002
        /*0990*/ 	.word	0x00000130
        /*0994*/ 	.short	0x010a
        /*0996*/ 	.byte	0xff
	.zero		1


	//   ....[139]....
        /*0998*/ 	.word	0x00008140
        /*099c*/ 	.word	0x00000000
        /*09a0*/ 	.word	0x00000140
        /*09a4*/ 	.short	0x010a
        /*09a6*/ 	.byte	0xff
	.zero		1


	//   ....[140]....
        /*09a8*/ 	.word	0x00008190
        /*09ac*/ 	.word	0x00000000
        /*09b0*/ 	.word	0x00000130
        /*09b4*/ 	.short	0x010a
        /*09b6*/ 	.byte	0xff
	.zero		1


	//   ....[141]....
        /*09b8*/ 	.word	0x000081f0
        /*09bc*/ 	.word	0x00000002
        /*09c0*/ 	.word	0x00000170
        /*09c4*/ 	.short	0x010a
        /*09c6*/ 	.byte	0xff
	.zero		1


	//   ....[142]....
        /*09c8*/ 	.word	0x00008250
        /*09cc*/ 	.word	0x00000000
        /*09d0*/ 	.word	0x00000000
        /*09d4*/ 	.short	0x010a
        /*09d6*/ 	.byte	0xff
	.zero		1


	//   ....[143]....
        /*09d8*/ 	.word	0x000082b0
        /*09dc*/ 	.word	0x00000000
        /*09e0*/ 	.word	0x00000000
        /*09e4*/ 	.short	0x010a
        /*09e6*/ 	.byte	0xff
	.zero		1


	//   ....[144]....
        /*09e8*/ 	.word	0x00008310
        /*09ec*/ 	.word	0x00000000
        /*09f0*/ 	.word	0x00000000
        /*09f4*/ 	.short	0x010a
        /*09f6*/ 	.byte	0xff
	.zero		1


	//   ....[145]....
        /*09f8*/ 	.word	0x00008370
        /*09fc*/ 	.word	0x00000000
        /*0a00*/ 	.word	0x00000000
        /*0a04*/ 	.short	0x010a
        /*0a06*/ 	.byte	0xff
	.zero		1


	//   ....[146]....
        /*0a08*/ 	.word	0x000083d0
        /*0a0c*/ 	.word	0x00000000
        /*0a10*/ 	.word	0x00000000
        /*0a14*/ 	.short	0x010a
        /*0a16*/ 	.byte	0xff
	.zero		1


	//   ....[147]....
        /*0a18*/ 	.word	0x00008420
        /*0a1c*/ 	.word	0x00000007
        /*0a20*/ 	.word	0x00000130
        /*0a24*/ 	.short	0x010a
        /*0a26*/ 	.byte	0xff
	.zero		1


	//   ....[148]....
        /*0a28*/ 	.word	0x00008480
        /*0a2c*/ 	.word	0x00000000
        /*0a30*/ 	.word	0x00000128
        /*0a34*/ 	.short	0x010a
        /*0a36*/ 	.byte	0xff
	.zero		1


	//   ....[149]....
        /*0a38*/ 	.word	0x000084e0
        /*0a3c*/ 	.word	0x00000000
        /*0a40*/ 	.word	0x00000118
        /*0a44*/ 	.short	0x010a
        /*0a46*/ 	.byte	0xff
	.zero		1


	//   ....[150]....
        /*0a48*/ 	.word	0x00008530
        /*0a4c*/ 	.word	0x00000003
        /*0a50*/ 	.word	0x00000130
        /*0a54*/ 	.short	0x010a
        /*0a56*/ 	.byte	0xff
	.zero		1


	//   ....[151]....
        /*0a58*/ 	.word	0x00008590
        /*0a5c*/ 	.word	0x00000000
        /*0a60*/ 	.word	0x00000110
        /*0a64*/ 	.short	0x010a
        /*0a66*/ 	.byte	0xff
	.zero		1


	//   ....[152]....
        /*0a68*/ 	.word	0x000085e0
        /*0a6c*/ 	.word	0x00000016
        /*0a70*/ 	.word	0x00000150
        /*0a74*/ 	.short	0x010a
        /*0a76*/ 	.byte	0xff
	.zero		1


	//----- nvinfo : EIATTR_NUM_MBARRIERS
	.align		4
.L_47:
        /*0a78*/ 	.byte	0x03, 0x38
        /*0a7a*/ 	.short	0x0036


	//----- nvinfo : EIATTR_EXIT_INSTR_OFFSETS
	.align		4
        /*0a7c*/ 	.byte	0x04, 0x1c
        /*0a7e*/ 	.short	(.L_49 - .L_48)


	//   ....[0]....
.L_48:
        /*0a80*/ 	.word	0x000032c0


	//   ....[1]....
        /*0a84*/ 	.word	0x000037b0


	//   ....[2]....
        /*0a88*/ 	.word	0x00003810


	//   ....[3]....
        /*0a8c*/ 	.word	0x00004640


	//   ....[4]....
        /*0a90*/ 	.word	0x00005270


	//   ....[5]....
        /*0a94*/ 	.word	0x000052b0


	//   ....[6]....
        /*0a98*/ 	.word	0x000078c0


	//----- nvinfo : EIATTR_MAX_THREADS
	.align		4
.L_49:
        /*0a9c*/ 	.byte	0x04, 0x05
        /*0a9e*/ 	.short	(.L_51 - .L_50)
.L_50:
        /*0aa0*/ 	.word	0x00000100
        /*0aa4*/ 	.word	0x00000001
        /*0aa8*/ 	.word	0x00000001


	//----- nvinfo : EIATTR_CRS_STACK_SIZE
	.align		4
.L_51:
        /*0aac*/ 	.byte	0x04, 0x1e
        /*0aae*/ 	.short	(.L_53 - .L_52)
.L_52:
        /*0ab0*/ 	.word	0x00000000


	//----- nvinfo : EIATTR_CBANK_PARAM_SIZE
	.align		4
.L_53:
        /*0ab4*/ 	.byte	0x03, 0x19
        /*0ab6*/ 	.short	0x0800


	//----- nvinfo : EIATTR_PARAM_CBANK
	.align		4
        /*0ab8*/ 	.byte	0x04, 0x0a
        /*0aba*/ 	.short	(.L_55 - .L_54)
	.align		4
.L_54:
        /*0abc*/ 	.word	index@(.nv.constant0._ZN7cutlass13device_kernelINS_4gemm6kernel13GemmUniversalIN4cute5tupleIJiiiiEEENS1_10collective13CollectiveMmaINS1_35MainloopSm100TmaUmmaWarpSpecializedILi17ELi2ELi4ENS5_IJNS4_1CILi1EEENSA_ILi8EEESB_EEEEENS5_IJNSA_ILi128EEENSA_ILi64EEESG_EEENS_12float_e4m3_tENS5_IJlSB_lEEESI_SJ_NS4_8TiledMMAINS4_8MMA_AtomIJNS4_10MMA_TraitsINS4_19SM100_MMA_F8F6F4_SSEJSI_SI_fSF_SG_NS4_17integral_constantINS4_4UMMA5MajorELSQ_0EEESR_NSO_INSP_7ScaleInELSS_0EEEST_EEEEEENS4_6LayoutINS5_IJSB_SB_SB_EEENS5_IJNSA_ILi0EEESY_SY_EEEEENS5_IJNS4_10UnderscoreES11_S11_EEEEENS4_23SM90_TMA_LOAD_MULTICASTENS4_14ComposedLayoutINS4_7SwizzleILi2ELi4ELi3EEENS4_18smem_ptr_flag_bitsILi8EEENSW_INS5_IJSC_SG_EEENS5_IJSG_SB_EEEEEEEvNS4_8identityENS4_13SM90_TMA_LOADES1D_vS1E_EENS_8epilogue10collective18CollectiveEpilogueINS1H_23Sm100TmaWarpSpecializedILi1ELi1ELi64ELb0ELb0EEEJSH_NS5_IJNSW_ISF_SB_EENSW_ISG_SB_EEEEESI_SJ_SI_SJ_NS1H_6fusion15FusionCallbacksIS1L_NS1P_17LinearCombinationISI_fSI_fLNS_15FloatRoundStyleE2EEESH_S1O_JEEENS4_5SM1004TMEM4LOAD26SM100_TMEM_LOAD_32dp32b64xES1F_S1D_NS4_39AutoVectorizingCopyWithAssumedAlignmentILi128EEENS4_14SM90_TMA_STOREES1D_S20_S20_EEEvvEEEEvNT_6ParamsE)
        /*0ac0*/ 	.short	0x0380
        /*0ac2*/ 	.short	0x0800


	//----- nvinfo : EIATTR_SW_WAR
	.align		4
.L_55:
        /*0ac4*/ 	.byte	0x04, 0x36
        /*0ac6*/ 	.short	(.L_57 - .L_56)
.L_56:
        /*0ac8*/ 	.word	0x00000008
.L_57:


//--------------------- .nv.callgraph             --------------------------
	.section	.nv.callgraph,"",@"SHT_CUDA_CALLGRAPH"
	.align	4
	.sectionentsize	8
	.align		4
        /*0000*/ 	.word	0x00000000
	.align		4
        /*0004*/ 	.word	0xffffffff
	.align		4
        /*0008*/ 	.word	index@(_ZN7cutlass13device_kernelINS_4gemm6kernel13GemmUniversalIN4cute5tupleIJiiiiEEENS1_10collective13CollectiveMmaINS1_35MainloopSm100TmaUmmaWarpSpecializedILi17ELi2ELi4ENS5_IJNS4_1CILi1EEENSA_ILi8EEESB_EEEEENS5_IJNSA_ILi128EEENSA_ILi64EEESG_EEENS_12float_e4m3_tENS5_IJlSB_lEEESI_SJ_NS4_8TiledMMAINS4_8MMA_AtomIJNS4_10MMA_TraitsINS4_19SM100_MMA_F8F6F4_SSEJSI_SI_fSF_SG_NS4_17integral_constantINS4_4UMMA5MajorELSQ_0EEESR_NSO_INSP_7ScaleInELSS_0EEEST_EEEEEENS4_6LayoutINS5_IJSB_SB_SB_EEENS5_IJNSA_ILi0EEESY_SY_EEEEENS5_IJNS4_10UnderscoreES11_S11_EEEEENS4_23SM90_TMA_LOAD_MULTICASTENS4_14ComposedLayoutINS4_7SwizzleILi2ELi4ELi3EEENS4_18smem_ptr_flag_bitsILi8EEENSW_INS5_IJSC_SG_EEENS5_IJSG_SB_EEEEEEEvNS4_8identityENS4_13SM90_TMA_LOADES1D_vS1E_EENS_8epilogue10collective18CollectiveEpilogueINS1H_23Sm100TmaWarpSpecializedILi1ELi1ELi64ELb0ELb0EEEJSH_NS5_IJNSW_ISF_SB_EENSW_ISG_SB_EEEEESI_SJ_SI_SJ_NS1H_6fusion15FusionCallbacksIS1L_NS1P_17LinearCombinationISI_fSI_fLNS_15FloatRoundStyleE2EEESH_S1O_JEEENS4_5SM1004TMEM4LOAD26SM100_TMEM_LOAD_32dp32b64xES1F_S1D_NS4_39AutoVectorizingCopyWithAssumedAlignmentILi128EEENS4_14SM90_TMA_STOREES1D_S20_S20_EEEvvEEEEvNT_6ParamsE)
	.align		4
        /*000c*/ 	.word	index@(__assertfail)
	.align		4
        /*0010*/ 	.word	0x00000000
	.align		4
        /*0014*/ 	.word	0xfffffffe
	.align		4
        /*0018*/ 	.word	0x00000000
	.align		4
        /*001c*/ 	.word	0xfffffffd
	.align		4
        /*0020*/ 	.word	0x00000000
	.align		4
        /*0024*/ 	.word	0xfffffffc


//--------------------- .nv.constant4             --------------------------
	.section	.nv.constant4,"a",@progbits
	.align	8
	.align		8
.nv.constant4:
        /*0000*/ 	.dword	__assertfail
	.align		8
        /*0008*/ 	.dword	__unnamed_1
	.align		8
        /*0010*/ 	.dword	__unnamed_2
	.align		8
        /*0018*/ 	.dword	_ZN40_INTERNAL_c413737b_4_k_cu_44cc38dd_334854cuda3std3__45__cpo5beginE
	.align		8
        /*0020*/ 	.dword	_ZN40_INTERNAL_c413737b_4_k_cu_44cc38dd_334854cuda3std3__45__cpo3endE
	.align		8
        /*0028*/ 	.dword	_ZN40_INTERNAL_c413737b_4_k_cu_44cc38dd_334854cuda3std3__45__cpo6cbeginE
	.align		8
        /*0030*/ 	.dword	_ZN40_INTERNAL_c413737b_4_k_cu_44cc38dd_334854cuda3std3__45__cpo4cendE
	.align		8
        /*0038*/ 	.dword	_ZN40_INTERNAL_c413737b_4_k_cu_44cc38dd_334854cuda3std3__442_GLOBAL__N__c413737b_4_k_cu_44cc38dd_334856ignoreE
	.align		8
        /*0040*/ 	.dword	_ZN40_INTERNAL_c413737b_4_k_cu_44cc38dd_334854cuda3std3__419piecewise_constructE
	.align		8
        /*0048*/ 	.dword	_ZN40_INTERNAL_c413737b_4_k_cu_44cc38dd_334854cuda3std3__48in_placeE
	.align		8
        /*0050*/ 	.dword	_ZN40_INTERNAL_c413737b_4_k_cu_44cc38dd_334854cuda3std6ranges3__45__cpo4swapE
	.align		8
        /*0058*/ 	.dword	_ZN40_INTERNAL_c413737b_4_k_cu_44cc38dd_334854cuda3std6ranges3__45__cpo9iter_moveE
	.align		8
        /*0060*/ 	.dword	_ZN40_INTERNAL_c413737b_4_k_cu_44cc38dd_334854cute7productE
	.align		8
        /*0068*/ 	.dword	_ZN40_INTERNAL_c413737b_4_k_cu_44cc38dd_334854cute1_E
	.align		8
        /*0070*/ 	.dword	$str$25
	.align		8
        /*0078*/ 	.dword	$str$26
	.align		8
        /*0080*/ 	.dword	$str$27
	.align		8
        /*0088*/ 	.dword	$str$28


//--------------------- .text._ZN7cutlass13device_kernelINS_4gemm6kernel13GemmUniversalIN4cute5tupleIJiiiiEEENS1_10collective13CollectiveMmaINS1_35MainloopSm100TmaUmmaWarpSpecializedILi17ELi2ELi4ENS5_IJNS4_1CILi1EEENSA_ILi8EEESB_EEEEENS5_IJNSA_ILi128EEENSA_ILi64EEESG_EEENS_12float_e4m3_tENS5_IJlSB_lEEESI_SJ_NS4_8TiledMMAINS4_8MMA_AtomIJNS4_10MMA_TraitsINS4_19SM100_MMA_F8F6F4_SSEJSI_SI_fSF_SG_NS4_17integral_constantINS4_4UMMA5MajorELSQ_0EEESR_NSO_INSP_7ScaleInELSS_0EEEST_EEEEEENS4_6LayoutINS5_IJSB_SB_SB_EEENS5_IJNSA_ILi0EEESY_SY_EEEEENS5_IJNS4_10UnderscoreES11_S11_EEEEENS4_23SM90_TMA_LOAD_MULTICASTENS4_14ComposedLayoutINS4_7SwizzleILi2ELi4ELi3EEENS4_18smem_ptr_flag_bitsILi8EEENSW_INS5_IJSC_SG_EEENS5_IJSG_SB_EEEEEEEvNS4_8identityENS4_13SM90_TMA_LOADES1D_vS1E_EENS_8epilogue10collective18CollectiveEpilogueINS1H_23Sm100TmaWarpSpecializedILi1ELi1ELi64ELb0ELb0EEEJSH_NS5_IJNSW_ISF_SB_EENSW_ISG_SB_EEEEESI_SJ_SI_SJ_NS1H_6fusion15FusionCallbacksIS1L_NS1P_17LinearCombinationISI_fSI_fLNS_15FloatRoundStyleE2EEESH_S1O_JEEENS4_5SM1004TMEM4LOAD26SM100_TMEM_LOAD_32dp32b64xES1F_S1D_NS4_39AutoVectorizingCopyWithAssumedAlignmentILi128EEENS4_14SM90_TMA_STOREES1D_S20_S20_EEEvvEEEEvNT_6ParamsE --------------------------
	.section	.text._ZN7cutlass13device_kernelINS_4gemm6kernel13GemmUniversalIN4cute5tupleIJiiiiEEENS1_10collective13CollectiveMmaINS1_35MainloopSm100TmaUmmaWarpSpecializedILi17ELi2ELi4ENS5_IJNS4_1CILi1EEENSA_ILi8EEESB_EEEEENS5_IJNSA_ILi128EEENSA_ILi64EEESG_EEENS_12float_e4m3_tENS5_IJlSB_lEEESI_SJ_NS4_8TiledMMAINS4_8MMA_AtomIJNS4_10MMA_TraitsINS4_19SM100_MMA_F8F6F4_SSEJSI_SI_fSF_SG_NS4_17integral_constantINS4_4UMMA5MajorELSQ_0EEESR_NSO_INSP_7ScaleInELSS_0EEEST_EEEEEENS4_6LayoutINS5_IJSB_SB_SB_EEENS5_IJNSA_ILi0EEESY_SY_EEEEENS5_IJNS4_10UnderscoreES11_S11_EEEEENS4_23SM90_TMA_LOAD_MULTICASTENS4_14ComposedLayoutINS4_7SwizzleILi2ELi4ELi3EEENS4_18smem_ptr_flag_bitsILi8EEENSW_INS5_IJSC_SG_EEENS5_IJSG_SB_EEEEEEEvNS4_8identityENS4_13SM90_TMA_LOADES1D_vS1E_EENS_8epilogue10collective18CollectiveEpilogueINS1H_23Sm100TmaWarpSpecializedILi1ELi1ELi64ELb0ELb0EEEJSH_NS5_IJNSW_ISF_SB_EENSW_ISG_SB_EEEEESI_SJ_SI_SJ_NS1H_6fusion15FusionCallbacksIS1L_NS1P_17LinearCombinationISI_fSI_fLNS_15FloatRoundStyleE2EEESH_S1O_JEEENS4_5SM1004TMEM4LOAD26SM100_TMEM_LOAD_32dp32b64xES1F_S1D_NS4_39AutoVectorizingCopyWithAssumedAlignmentILi128EEENS4_14SM90_TMA_STOREES1D_S20_S20_EEEvvEEEEvNT_6ParamsE,"ax",@progbits
	.align	128
.text._ZN7cutlass13device_kernelINS_4gemm6kernel13GemmUniversalIN4cute5tupleIJiiiiEEENS1_10collective13CollectiveMmaINS1_35MainloopSm100TmaUmmaWarpSpecializedILi17ELi2ELi4ENS5_IJNS4_1CILi1EEENSA_ILi8EEESB_EEEEENS5_IJNSA_ILi128EEENSA_ILi64EEESG_EEENS_12float_e4m3_tENS5_IJlSB_lEEESI_SJ_NS4_8TiledMMAINS4_8MMA_AtomIJNS4_10MMA_TraitsINS4_19SM100_MMA_F8F6F4_SSEJSI_SI_fSF_SG_NS4_17integral_constantINS4_4UMMA5MajorELSQ_0EEESR_NSO_INSP_7ScaleInELSS_0EEEST_EEEEEENS4_6LayoutINS5_IJSB_SB_SB_EEENS5_IJNSA_ILi0EEESY_SY_EEEEENS5_IJNS4_10UnderscoreES11_S11_EEEEENS4_23SM90_TMA_LOAD_MULTICASTENS4_14ComposedLayoutINS4_7SwizzleILi2ELi4ELi3EEENS4_18smem_ptr_flag_bitsILi8EEENSW_INS5_IJSC_SG_EEENS5_IJSG_SB_EEEEEEEvNS4_8identityENS4_13SM90_TMA_LOADES1D_vS1E_EENS_8epilogue10collective18CollectiveEpilogueINS1H_23Sm100TmaWarpSpecializedILi1ELi1ELi64ELb0ELb0EEEJSH_NS5_IJNSW_ISF_SB_EENSW_ISG_SB_EEEEESI_SJ_SI_SJ_NS1H_6fusion15FusionCallbacksIS1L_NS1P_17LinearCombinationISI_fSI_fLNS_15FloatRoundStyleE2EEESH_S1O_JEEENS4_5SM1004TMEM4LOAD26SM100_TMEM_LOAD_32dp32b64xES1F_S1D_NS4_39AutoVectorizingCopyWithAssumedAlignmentILi128EEENS4_14SM90_TMA_STOREES1D_S20_S20_EEEvvEEEEvNT_6ParamsE:
        .type           _ZN7cutlass13device_kernelINS_4gemm6kernel13GemmUniversalIN4cute5tupleIJiiiiEEENS1_10collective13CollectiveMmaINS1_35MainloopSm100TmaUmmaWarpSpecializedILi17ELi2ELi4ENS5_IJNS4_1CILi1EEENSA_ILi8EEESB_EEEEENS5_IJNSA_ILi128EEENSA_ILi64EEESG_EEENS_12float_e4m3_tENS5_IJlSB_lEEESI_SJ_NS4_8TiledMMAINS4_8MMA_AtomIJNS4_10MMA_TraitsINS4_19SM100_MMA_F8F6F4_SSEJSI_SI_fSF_SG_NS4_17integral_constantINS4_4UMMA5MajorELSQ_0EEESR_NSO_INSP_7ScaleInELSS_0EEEST_EEEEEENS4_6LayoutINS5_IJSB_SB_SB_EEENS5_IJNSA_ILi0EEESY_SY_EEEEENS5_IJNS4_10UnderscoreES11_S11_EEEEENS4_23SM90_TMA_LOAD_MULTICASTENS4_14ComposedLayoutINS4_7SwizzleILi2ELi4ELi3EEENS4_18smem_ptr_flag_bitsILi8EEENSW_INS5_IJSC_SG_EEENS5_IJSG_SB_EEEEEEEvNS4_8identityENS4_13SM90_TMA_LOADES1D_vS1E_EENS_8epilogue10collective18CollectiveEpilogueINS1H_23Sm100TmaWarpSpecializedILi1ELi1ELi64ELb0ELb0EEEJSH_NS5_IJNSW_ISF_SB_EENSW_ISG_SB_EEEEESI_SJ_SI_SJ_NS1H_6fusion15FusionCallbacksIS1L_NS1P_17LinearCombinationISI_fSI_fLNS_15FloatRoundStyleE2EEESH_S1O_JEEENS4_5SM1004TMEM4LOAD26SM100_TMEM_LOAD_32dp32b64xES1F_S1D_NS4_39AutoVectorizingCopyWithAssumedAlignmentILi128EEENS4_14SM90_TMA_STOREES1D_S20_S20_EEEvvEEEEvNT_6ParamsE,@function
        .size           _ZN7cutlass13device_kernelINS_4gemm6kernel13GemmUniversalIN4cute5tupleIJiiiiEEENS1_10collective13CollectiveMmaINS1_35MainloopSm100TmaUmmaWarpSpecializedILi17ELi2ELi4ENS5_IJNS4_1CILi1EEENSA_ILi8EEESB_EEEEENS5_IJNSA_ILi128EEENSA_ILi64EEESG_EEENS_12float_e4m3_tENS5_IJlSB_lEEESI_SJ_NS4_8TiledMMAINS4_8MMA_AtomIJNS4_10MMA_TraitsINS4_19SM100_MMA_F8F6F4_SSEJSI_SI_fSF_SG_NS4_17integral_constantINS4_4UMMA5MajorELSQ_0EEESR_NSO_INSP_7ScaleInELSS_0EEEST_EEEEEENS4_6LayoutINS5_IJSB_SB_SB_EEENS5_IJNSA_ILi0EEESY_SY_EEEEENS5_IJNS4_10UnderscoreES11_S11_EEEEENS4_23SM90_TMA_LOAD_MULTICASTENS4_14ComposedLayoutINS4_7SwizzleILi2ELi4ELi3EEENS4_18smem_ptr_flag_bitsILi8EEENSW_INS5_IJSC_SG_EEENS5_IJSG_SB_EEEEEEEvNS4_8identityENS4_13SM90_TMA_LOADES1D_vS1E_EENS_8epilogue10collective18CollectiveEpilogueINS1H_23Sm100TmaWarpSpecializedILi1ELi1ELi64ELb0ELb0EEEJSH_NS5_IJNSW_ISF_SB_EENSW_ISG_SB_EEEEESI_SJ_SI_SJ_NS1H_6fusion15FusionCallbacksIS1L_NS1P_17LinearCombinationISI_fSI_fLNS_15FloatRoundStyleE2EEESH_S1O_JEEENS4_5SM1004TMEM4LOAD26SM100_TMEM_LOAD_32dp32b64xES1F_S1D_NS4_39AutoVectorizingCopyWithAssumedAlignmentILi128EEENS4_14SM90_TMA_STOREES1D_S20_S20_EEEvvEEEEvNT_6ParamsE,(.L_x_175 - _ZN7cutlass13device_kernelINS_4gemm6kernel13GemmUniversalIN4cute5tupleIJiiiiEEENS1_10collective13CollectiveMmaINS1_35MainloopSm100TmaUmmaWarpSpecializedILi17ELi2ELi4ENS5_IJNS4_1CILi1EEENSA_ILi8EEESB_EEEEENS5_IJNSA_ILi128EEENSA_ILi64EEESG_EEENS_12float_e4m3_tENS5_IJlSB_lEEESI_SJ_NS4_8TiledMMAINS4_8MMA_AtomIJNS4_10MMA_TraitsINS4_19SM100_MMA_F8F6F4_SSEJSI_SI_fSF_SG_NS4_17integral_constantINS4_4UMMA5MajorELSQ_0EEESR_NSO_INSP_7ScaleInELSS_0EEEST_EEEEEENS4_6LayoutINS5_IJSB_SB_SB_EEENS5_IJNSA_ILi0EEESY_SY_EEEEENS5_IJNS4_10UnderscoreES11_S11_EEEEENS4_23SM90_TMA_LOAD_MULTICASTENS4_14ComposedLayoutINS4_7SwizzleILi2ELi4ELi3EEENS4_18smem_ptr_flag_bitsILi8EEENSW_INS5_IJSC_SG_EEENS5_IJSG_SB_EEEEEEEvNS4_8identityENS4_13SM90_TMA_LOADES1D_vS1E_EENS_8epilogue10collective18CollectiveEpilogueINS1H_23Sm100TmaWarpSpecializedILi1ELi1ELi64ELb0ELb0EEEJSH_NS5_IJNSW_ISF_SB_EENSW_ISG_SB_EEEEESI_SJ_SI_SJ_NS1H_6fusion15FusionCallbacksIS1L_NS1P_17LinearCombinationISI_fSI_fLNS_15FloatRoundStyleE2EEESH_S1O_JEEENS4_5SM1004TMEM4LOAD26SM100_TMEM_LOAD_32dp32b64xES1F_S1D_NS4_39AutoVectorizingCopyWithAssumedAlignmentILi128EEENS4_14SM90_TMA_STOREES1D_S20_S20_EEEvvEEEEvNT_6ParamsE)
        .other          _ZN7cutlass13device_kernelINS_4gemm6kernel13GemmUniversalIN4cute5tupleIJiiiiEEENS1_10collective13CollectiveMmaINS1_35MainloopSm100TmaUmmaWarpSpecializedILi17ELi2ELi4ENS5_IJNS4_1CILi1EEENSA_ILi8EEESB_EEEEENS5_IJNSA_ILi128EEENSA_ILi64EEESG_EEENS_12float_e4m3_tENS5_IJlSB_lEEESI_SJ_NS4_8TiledMMAINS4_8MMA_AtomIJNS4_10MMA_TraitsINS4_19SM100_MMA_F8F6F4_SSEJSI_SI_fSF_SG_NS4_17integral_constantINS4_4UMMA5MajorELSQ_0EEESR_NSO_INSP_7ScaleInELSS_0EEEST_EEEEEENS4_6LayoutINS5_IJSB_SB_SB_EEENS5_IJNSA_ILi0EEESY_SY_EEEEENS5_IJNS4_10UnderscoreES11_S11_EEEEENS4_23SM90_TMA_LOAD_MULTICASTENS4_14ComposedLayoutINS4_7SwizzleILi2ELi4ELi3EEENS4_18smem_ptr_flag_bitsILi8EEENSW_INS5_IJSC_SG_EEENS5_IJSG_SB_EEEEEEEvNS4_8identityENS4_13SM90_TMA_LOADES1D_vS1E_EENS_8epilogue10collective18CollectiveEpilogueINS1H_23Sm100TmaWarpSpecializedILi1ELi1ELi64ELb0ELb0EEEJSH_NS5_IJNSW_ISF_SB_EENSW_ISG_SB_EEEEESI_SJ_SI_SJ_NS1H_6fusion15FusionCallbacksIS1L_NS1P_17LinearCombinationISI_fSI_fLNS_15FloatRoundStyleE2EEESH_S1O_JEEENS4_5SM1004TMEM4LOAD26SM100_TMEM_LOAD_32dp32b64xES1F_S1D_NS4_39AutoVectorizingCopyWithAssumedAlignmentILi128EEENS4_14SM90_TMA_STOREES1D_S20_S20_EEEvvEEEEvNT_6ParamsE,@"STO_CUDA_ENTRY STV_DEFAULT"
_ZN7cutlass13device_kernelINS_4gemm6kernel13GemmUniversalIN4cute5tupleIJiiiiEEENS1_10collective13CollectiveMmaINS1_35MainloopSm100TmaUmmaWarpSpecializedILi17ELi2ELi4ENS5_IJNS4_1CILi1EEENSA_ILi8EEESB_EEEEENS5_IJNSA_ILi128EEENSA_ILi64EEESG_EEENS_12float_e4m3_tENS5_IJlSB_lEEESI_SJ_NS4_8TiledMMAINS4_8MMA_AtomIJNS4_10MMA_TraitsINS4_19SM100_MMA_F8F6F4_SSEJSI_SI_fSF_SG_NS4_17integral_constantINS4_4UMMA5MajorELSQ_0EEESR_NSO_INSP_7ScaleInELSS_0EEEST_EEEEEENS4_6LayoutINS5_IJSB_SB_SB_EEENS5_IJNSA_ILi0EEESY_SY_EEEEENS5_IJNS4_10UnderscoreES11_S11_EEEEENS4_23SM90_TMA_LOAD_MULTICASTENS4_14ComposedLayoutINS4_7SwizzleILi2ELi4ELi3EEENS4_18smem_ptr_flag_bitsILi8EEENSW_INS5_IJSC_SG_EEENS5_IJSG_SB_EEEEEEEvNS4_8identityENS4_13SM90_TMA_LOADES1D_vS1E_EENS_8epilogue10collective18CollectiveEpilogueINS1H_23Sm100TmaWarpSpecializedILi1ELi1ELi64ELb0ELb0EEEJSH_NS5_IJNSW_ISF_SB_EENSW_ISG_SB_EEEEESI_SJ_SI_SJ_NS1H_6fusion15FusionCallbacksIS1L_NS1P_17LinearCombinationISI_fSI_fLNS_15FloatRoundStyleE2EEESH_S1O_JEEENS4_5SM1004TMEM4LOAD26SM100_TMEM_LOAD_32dp32b64xES1F_S1D_NS4_39AutoVectorizingCopyWithAssumedAlignmentILi128EEENS4_14SM90_TMA_STOREES1D_S20_S20_EEEvvEEEEvNT_6ParamsE:
[----:B------:R-:W1:Y:S01]  /*0000*/  LDC R1, c[0x0][0x37c] ;  /* 0x0000df00ff017b82 */ /* 0x000e620000000800 */
[----:B------:R-:W2:Y:S01]  /*0010*/  S2R R131, SR_TID.X ;  /* 0x0000000000837919 */ /* 0x000ea20000002100 */
[----:B------:R-:W3:Y:S01]  /*0020*/  LDCU.64 UR8, c[0x0][0x890] ;  /* 0x00011200ff0877ac */ /* 0x000ee20008000a00 */
[----:B------:R-:W-:Y:S02]  /*0030*/  PRMT R141, RZ, 0x7610, R141 ;  /* 0x00007610ff8d7816 */ /* 0x000fe4000000008d */
[----:B------:R-:W-:Y:S01]  /*0040*/  ELECT P3, URZ, PT ;  /* 0x0000000000ff782f */ /* 0x000fe20003860000 */
[----:B---3--:R-:W-:-:S04]  /*0050*/  UISETP.NE.U32.AND UP0, UPT, UR8, URZ, UPT ;  /* 0x000000ff0800728c */ /* 0x008fc8000bf05070 */
[----:B------:R-:W-:Y:S01]  /*0060*/  UISETP.NE.AND.EX UP0, UPT, UR9, URZ, UPT, UP0 ;  /* 0x000000ff0900728c */ /* 0x000fe2000bf05300 */
[----:B--2---:R-:W-:-:S05]  /*0070*/  SHF.R.U32.HI R142, RZ, 0x5, R131 ;  /* 0x00000005ff8e7819 */ /* 0x004fca0000011683 */
[----:B------:R-:W2:Y:S02]  /*0080*/  SHFL.IDX PT, R0, R142, RZ, 0x1f ;  /* 0x00001fff8e007589 */ /* 0x000ea400000e0000 */
[----:B--2---:R-:W-:Y:S01]  /*0090*/  R2UR UR22, R0 ;  /* 0x00000000001672ca */ /* 0x004fe200000e0000 */
[----:B-1----:R-:W-:-:S14]  /*00a0*/  BRA.U UP0, `(.L_x_0) ;  /* 0x0000000100307547 */ /* 0x002fdc000b800000 */
[----:B------:R-:W1:Y:S02]  /*00b0*/  LDCU.64 UR4, c[0x0][0x888] ;  /* 0x00011100ff0477ac */ /* 0x000e640008000a00 */
[----:B-1----:R-:W-:-:S04]  /*00c0*/  UISETP.NE.U32.AND UP0, UPT, UR4, URZ, UPT ;  /* 0x000000ff0400728c */ /* 0x002fc8000bf05070 */
[----:B------:R-:W-:-:S09]  /*00d0*/  UISETP.NE.AND.EX UP0, UPT, UR5, URZ, UPT, UP0 ;  /* 0x000000ff0500728c */ /* 0x000fd2000bf05300 */
[----:B------:R-:W-:Y:S05]  /*00e0*/  BRA.U !UP0, `(.L_x_1) ;  /* 0x0000000108147547 */ /* 0x000fea000b800000 */
[----:B------:R-:W1:Y:S01]  /*00f0*/  LDC.64 R2, c[0x0][0x888] ;  /* 0x00022200ff027b82 */ /* 0x000e620000000a00 */
[----:B------:R-:W1:Y:S02]  /*0100*/  LDCU.64 UR4, c[0x0][0x358] ;  /* 0x00006b00ff0477ac */ /* 0x000e640008000a00 */
[----:B-1----:R1:W5:Y:S01]  /*0110*/  LDG.E R71, desc[UR4][R2.64] ;  /* 0x0000000402477981 */ /* 0x002362000c1e1900 */
[----:B------:R-:W-:Y:S01]  /*0120*/  HFMA2 R141, -RZ, RZ, 0, 5.9604644775390625e-08 ;  /* 0x00000001ff8d7431 */ /* 0x000fe200000001ff */
[----:B------:R-:W-:Y:S05]  /*0130*/  BRA `(.L_x_0) ;  /* 0x00000000000c7947 */ /* 0x000fea0003800000 */
.L_x_1:
[----:B------:R-:W1:Y:S01]  /*0140*/  LDCU UR4, c[0x0][0x880] ;  /* 0x00011000ff0477ac */ /* 0x000e620008000800 */
[----:B------:R-:W-:Y:S01]  /*0150*/  HFMA2 R141, -RZ, RZ, 0, 5.9604644775390625e-08 ;  /* 0x00000001ff8d7431 */ /* 0x000fe200000001ff */
[----:B-1----:R-:W-:-:S07]  /*0160*/  MOV R71, UR4 ;  /* 0x0000000400477c02 */ /* 0x002fce0008000f00 */
.L_x_0:
[----:B------:R-:W2:Y:S02]  /*0170*/  LDCU.64 UR4, c[0x0][0x8b0] ;  /* 0x00011600ff0477ac */ /* 0x000ea40008000a00 */
[----:B--2---:R-:W-:-:S04]  /*0180*/  UISETP.NE.U32.AND UP0, UPT, UR4, URZ, UPT ;  /* 0x000000ff0400728c */ /* 0x004fc8000bf05070 */
[----:B------:R-:W-:-:S09]  /*0190*/  UISETP.NE.AND.EX UP0, UPT, UR5, URZ, UPT, UP0 ;  /* 0x000000ff0500728c */ /* 0x000fd2000bf05300 */
[----:B------:R-:W-:Y:S05]  /*01a0*/  BRA.U UP0, `(.L_x_2) ;  /* 0x0000000100287547 */ /* 0x000fea000b800000 */
[----:B------:R-:W2:Y:S02]  /*01b0*/  LDCU.64 UR4, c[0x0][0x8a8] ;  /* 0x00011500ff0477ac */ /* 0x000ea40008000a00 */
[----:B--2---:R-:W-:-:S04]  /*01c0*/  UISETP.NE.U32.AND UP0, UPT, UR4, URZ, UPT ;  /* 0x000000ff0400728c */ /* 0x004fc8000bf05070 */
[----:B------:R-:W-:-:S09]  /*01d0*/  UISETP.NE.AND.EX UP0, UPT, UR5, URZ, UPT, UP0 ;  /* 0x000000ff0500728c */ /* 0x000fd2000bf05300 */
[----:B------:R-:W-:Y:S05]  /*01e0*/  BRA.U !UP0, `(.L_x_3) ;  /* 0x0000000108107547 */ /* 0x000fea000b800000 */
[----:B-1----:R-:W1:Y:S01]  /*01f0*/  LDC.64 R2, c[0x0][0x8a8] ;  /* 0x00022a00ff027b82 */ /* 0x002e620000000a00 */
[----:B------:R-:W1:Y:S02]  /*0200*/  LDCU.64 UR4, c[0x0][0x358] ;  /* 0x00006b00ff0477ac */ /* 0x000e640008000a00 */
[----:B-1----:R2:W5:Y:S01]  /*0210*/  LDG.E R70, desc[UR4][R2.64] ;  /* 0x0000000402467981 */ /* 0x002562000c1e1900 */
[----:B------:R-:W-:Y:S05]  /*0220*/  BRA `(.L_x_2) ;  /* 0x0000000000087947 */ /* 0x000fea0003800000 */
.L_x_3:
[----:B------:R-:W2:Y:S02]  /*0230*/  LDCU UR4, c[0x0][0x8a0] ;  /* 0x00011400ff0477ac */ /* 0x000ea40008000800 */
[----:B--2---:R-:W-:Y:S02]  /*0240*/  MOV R70, UR4 ;  /* 0x0000000400467c02 */ /* 0x004fe40008000f00 */
.L_x_2:
[----:B------:R-:W-:Y:S01]  /*0250*/  IMAD.U32 R0, RZ, RZ, UR22 ;  /* 0x00000016ff007e24 */ /* 0x000fe2000f8e00ff */
[----:B------:R-:W-:Y:S04]  /*0260*/  BSSY.RECONVERGENT B0, `(.L_x_4) ;  /* 0x000000c000007945 */ /* 0x000fe80003800200 */
[C---:B------:R-:W-:Y:S02]  /*0270*/  ISETP.NE.OR P1, PT, R0.reuse, 0x1, !P3 ;  /* 0x000000010000780c */ /* 0x040fe40005f25670 */
[----:B------:R-:W-:-:S11]  /*0280*/  ISETP.NE.OR P0, PT, R0, 0x3, !P3 ;  /* 0x000000030000780c */ /* 0x000fd60005f05670 */
[----:B------:R-:W-:Y:S05]  /*0290*/  @P1 BRA `(.L_x_5) ;  /* 0x0000000000201947 */ /* 0x000fea0003800000 */
[----:B------:R-:W3:Y:S02]  /*02a0*/  LDCU.64 UR4, c[0x0][0x348] ;  /* 0x00006900ff0477ac */ /* 0x000ee40008000a00 */
[----:B---3--:R-:W-:Y:S02]  /*02b0*/  UIADD3 UR6, UP1, UPT, UR4, 0x80, URZ ;  /* 0x0000008004067890 */ /* 0x008fe4000ff3e0ff */
[----:B------:R-:W-:Y:S02]  /*02c0*/  UIADD3 UR4, UP0, UPT, UR4, 0x180, URZ ;  /* 0x0000018004047890 */ /* 0x000fe4000ff1e0ff */
[----:B------:R-:W-:Y:S02]  /*02d0*/  UIADD3.X UR7, UPT, UPT, URZ, UR5, URZ, UP1, !UPT ;  /* 0x00000005ff077290 */ /* 0x000fe40008ffe4ff */
[----:B------:R-:W-:-:S07]  /*02e0*/  UIADD3.X UR5, UPT, UPT, URZ, UR5, URZ, UP0, !UPT ;  /* 0x00000005ff057290 */ /* 0x000fce00087fe4ff */
[----:B------:R3:W-:Y:S02]  /*02f0*/  UTMACCTL.PF [UR6] ;  /* 0x00000000060079b9 */ /* 0x0007e40008040000 */
[----:B------:R3:W-:Y:S02]  /*0300*/  UTMACCTL.PF [UR4] ;  /* 0x00000000040079b9 */ /* 0x0007e40008040000 */
[----:B---3--:R-:W-:Y:S01]  /*0310*/  NOP ;  /* 0x0000000000007918 */ /* 0x008fe20000000000 */
.L_x_5:
[----:B------:R-:W-:Y:S05]  /*0320*/  BSYNC.RECONVERGENT B0 ;  /* 0x0000000000007941 */ /* 0x000fea0003800200 */
.L_x_4:
[----:B------:R-:W-:Y:S04]  /*0330*/  BSSY.RECONVERGENT B0, `(.L_x_6) ;  /* 0x000000a000007945 */ /* 0x000fe80003800200 */
        /* <DEDUP_REMOVED lines=9> */
.L_x_7:
[----:B------:R-:W-:Y:S05]  /*03d0*/  BSYNC.RECONVERGENT B0 ;  /* 0x0000000000007941 */ /* 0x000fea0003800200 */
.L_x_6:
[----:B------:R-:W3:Y:S01]  /*03e0*/  LDCU.64 UR4, c[0x0][0x888] ;  /* 0x00011100ff0477ac */ /* 0x000ee20008000a00 */
[----:B------:R-:W-:Y:S02]  /*03f0*/  UISETP.EQ.U32.AND UP1, UPT, UR8, URZ, UPT ;  /* 0x000000ff0800728c */ /* 0x000fe4000bf22070 */
[----:B------:R-:W-:Y:S02]  /*0400*/  UPLOP3.LUT UP3, UPT, UPT, UPT, UPT, 0x80, 0x8 ;  /* 0x000000000008789c */ /* 0x000fe40003f6f070 */
[----:B---3--:R-:W-:-:S04]  /*0410*/  UISETP.NE.U32.AND UP0, UPT, UR4, URZ, UPT ;  /* 0x000000ff0400728c */ /* 0x008fc8000bf05070 */
[----:B------:R-:W-:-:S04]  /*0420*/  UISETP.NE.AND.EX UP0, UPT, UR5, URZ, UPT, UP0 ;  /* 0x000000ff0500728c */ /* 0x000fc8000bf05300 */
[----:B------:R-:W-:-:S04]  /*0430*/  UISETP.EQ.OR.EX UP2, UPT, UR9, URZ, !UP0, UP1 ;  /* 0x000000ff0900728c */ /* 0x000fc8000c742710 */
[----:B------:R-:W-:-:S05]  /*0440*/  UP2UR UR60, UPR, URZ, 0x4 ;  /* 0x00000004ff3c7883 */ /* 0x000fca0008000000 */
[----:B------:R-:W-:Y:S07]  /*0450*/  BRA.U !UP2, `(.L_x_8) ;  /* 0x000000010a207547 */ /* 0x000fee000b800000 */
[----:B------:R-:W-:Y:S01]  /*0460*/  UISETP.NE.U32.AND UP1, UPT, UR8, URZ, UPT ;  /* 0x000000ff0800728c */ /* 0x000fe2000bf25070 */
[----:B-----5:R-:W-:Y:S01]  /*0470*/  FSETP.NEU.AND P0, PT, R71, RZ, PT ;  /* 0x000000ff4700720b */ /* 0x020fe20003f0d000 */
[----:B------:R-:W-:Y:S02]  /*0480*/  USEL UR4, URZ, 0xffffffff, UP0 ;  /* 0xffffffffff047887 */ /* 0x000fe40008000000 */
[----:B------:R-:W-:-:S10]  /*0490*/  UISETP.NE.AND.EX UP1, UPT, UR9, URZ, UPT, UP1 ;  /* 0x000000ff0900728c */ /* 0x000fd4000bf25310 */
[----:B------:R-:W-:Y:S01]  /*04a0*/  VOTEU.ANY UP0, P0 ;  /* 0x0000000000ff7886 */ /* 0x000fe20000000100 */
[----:B------:R-:W-:-:S04]  /*04b0*/  @!UP1 USEL UR4, URZ, 0xffffffff, UP0 ;  /* 0xffffffffff049887 */ /* 0x000fc80008000000 */
[----:B------:R-:W-:-:S04]  /*04c0*/  ULOP3.LUT UR4, UR4, 0x1, URZ, 0xc0, !UPT ;  /* 0x0000000104047892 */ /* 0x000fc8000f8ec0ff */
[----:B------:R-:W-:-:S11]  /*04d0*/  UISETP.NE.U32.AND UP3, UPT, UR4, 0x1, UPT ;  /* 0x000000010400788c */ /* 0x000fd6000bf65070 */
.L_x_8:
[----:B-12---:R-:W1:Y:S01]  /*04e0*/  SHFL.IDX PT, R2, R142, RZ, 0x1f ;  /* 0x00001fff8e027589 */ /* 0x006e6200000e0000 */
[----:B------:R-:W-:-:S04]  /*04f0*/  UISETP.NE.AND UP0, UPT, UR22, 0x2, UPT ;  /* 0x000000021600788c */ /* 0x000fc8000bf05270 */
[----:B------:R-:W-:Y:S01]  /*0500*/  USEL UR34, URZ, 0x1, UP0 ;  /* 0x00000001ff227887 */ /* 0x000fe20008000000 */
[----:B-1----:R-:W-:-:S13]  /*0510*/  ISETP.NE.AND P0, PT, R2, RZ, PT ;  /* 0x000000ff0200720c */ /* 0x002fda0003f05270 */
[----:B------:R-:W-:Y:S05]  /*0520*/  @P0 BRA `(.L_x_9) ;  /* 0x0000000000cc0947 */ /* 0x000fea0003800000 */
[----:B------:R-:W-:Y:S01]  /*0530*/  ELECT P0, URZ, PT ;  /* 0x0000000000ff782f */ /* 0x000fe20003800000 */
[----:B------:R-:W-:-:S12]  /*0540*/  BSSY.RECONVERGENT B0, `(.L_x_9) ;  /* 0x0000031000007945 */ /* 0x000fd80003800200 */
[----:B------:R-:W-:Y:S05]  /*0550*/  @!P0 BRA `(.L_x_10) ;  /* 0x0000000000bc8947 */ /* 0x000fea0003800000 */
[----:B------:R-:W1:Y:S01]  /*0560*/  S2UR UR4, SR_CgaCtaId ;  /* 0x00000000000479c3 */ /* 0x000e620000008800 */
[----:B------:R-:W-:Y:S01]  /*0570*/  UMOV UR5, 0x400 ;  /* 0x0000040000057882 */ /* 0x000fe20000000000 */
[----:B------:R-:W-:Y:S01]  /*0580*/  UMOV UR8, 0x1 ;  /* 0x0000000100087882 */ /* 0x000fe20000000000 */
[----:B------:R-:W-:Y:S01]  /*0590*/  UMOV UR6, 0x8 ;  /* 0x0000000800067882 */ /* 0x000fe20000000000 */
[----:B------:R-:W-:-:S04]  /*05a0*/  UIADD3 UR8, UPT, UPT, -UR8, 0x100000, URZ ;  /* 0x0010000008087890 */ /* 0x000fc8000fffe1ff */
[----:B------:R-:W-:Y:S02]  /*05b0*/  USHF.L.U32 UR9, UR8, 0xb, URZ ;  /* 0x0000000b08097899 */ /* 0x000fe400080006ff */
[----:B------:R-:W-:Y:S02]  /*05c0*/  USHF.L.U32 UR8, UR8, 0x1, URZ ;  /* 0x0000000108087899 */ /* 0x000fe400080006ff */
[----:B------:R-:W-:-:S04]  /*05d0*/  UIADD3 UR6, UPT, UPT, -UR6, 0x100000, URZ ;  /* 0x0010000006067890 */ /* 0x000fc8000fffe1ff */
[----:B------:R-:W-:Y:S02]  /*05e0*/  USHF.L.U32 UR7, UR6, 0xb, URZ ;  /* 0x0000000b06077899 */ /* 0x000fe400080006ff */
[----:B------:R-:W-:Y:S02]  /*05f0*/  USHF.L.U32 UR6, UR6, 0x1, URZ ;  /* 0x0000000106067899 */ /* 0x000fe400080006ff */
[----:B-1----:R-:W-:Y:S01]  /*0600*/  ULEA UR4, UR4, UR5, 0x18 ;  /* 0x0000000504047291 */ /* 0x002fe2000f8ec0ff */
[----:B------:R-:W1:Y:S11]  /*0610*/  FENCE.VIEW.ASYNC.S ;  /* 0x00000000000073c6 */ /* 0x000e760000000000 */
[----:B-1----:R1:W2:Y:S01]  /*0620*/  SYNCS.EXCH.64 URZ, [UR4], UR8 ;  /* 0x0000000804ff75b2 */ /* 0x0022a20008000100 */
[----:B------:R1:W3:Y:S01]  /*0630*/  SYNCS.EXCH.64 URZ, [UR4+0x88], UR6 ;  /* 0x0000880604ff75b2 */ /* 0x0002e20008000100 */
[----:B------:R1:W4:Y:S01]  /*0640*/  SYNCS.EXCH.64 URZ, [UR4+0x8], UR8 ;  /* 0x0000080804ff75b2 */ /* 0x0003220008000100 */
[----:B------:R1:W1:Y:S01]  /*0650*/  SYNCS.EXCH.64 URZ, [UR4+0x90], UR6 ;  /* 0x0000900604ff75b2 */ /* 0x0002620008000100 */
        /* <DEDUP_REMOVED lines=30> */
[----:B--234-:R-:W-:Y:S01]  /*0840*/  NOP ;  /* 0x0000000000007918 */ /* 0x01cfe20000000000 */
.L_x_10:
[----:B-1----:R-:W-:Y:S05]  /*0850*/  BSYNC.RECONVERGENT B0 ;  /* 0x0000000000007941 */ /* 0x002fea0003800200 */
.L_x_9:
[----:B------:R-:W1:Y:S01]  /*0860*/  SHFL.IDX PT, R2, R142, RZ, 0x1f ;  /* 0x00001fff8e027589 */ /* 0x000e6200000e0000 */
[----:B------:R-:W-:Y:S01]  /*0870*/  NOP ;  /* 0x0000000000007918 */ /* 0x000fe20000000000 */
[----:B-1----:R-:W-:-:S13]  /*0880*/  ISETP.NE.AND P0, PT, R2, 0x1, PT ;  /* 0x000000010200780c */ /* 0x002fda0003f05270 */
[----:B------:R-:W-:Y:S05]  /*0890*/  @P0 BRA `(.L_x_11) ;  /* 0x0000000000400947 */ /* 0x000fea0003800000 */
        /* <DEDUP_REMOVED lines=9> */
[----:B------:R-:W-:Y:S01]  /*0930*/  USHF.L.U32 UR6, UR6, 0x1, URZ ;  /* 0x0000000106067899 */ /* 0x000fe200080006ff */
[----:B------:R-:W-:Y:S01]  /*0940*/  ELECT P0, URZ, PT ;  /* 0x0000000000ff782f */ /* 0x000fe20003800000 */
[----:B-1----:R-:W-:Y:S01]  /*0950*/  ULEA UR4, UR4, UR5, 0x18 ;  /* 0x0000000504047291 */ /* 0x002fe2000f8ec0ff */
[----:B------:R-:W1:Y:S11]  /*0960*/  FENCE.VIEW.ASYNC.S ;  /* 0x00000000000073c6 */ /* 0x000e760000000000 */
[----:B-1----:R1:W2:Y:S01]  /*0970*/  SYNCS.EXCH.64 URZ, [UR4+0x110], UR8 ;  /* 0x0001100804ff75b2 */ /* 0x0022a20008000100 */
[----:B------:R1:W3:Y:S01]  /*0980*/  SYNCS.EXCH.64 URZ, [UR4+0x118], UR6 ;  /* 0x0001180604ff75b2 */ /* 0x0002e20008000100 */
[----:B------:R-:W-:Y:S01]  /*0990*/  NOP ;  /* 0x0000000000007918 */ /* 0x000fe20000000000 */
.L_x_11:
[----:B------:R-:W4:Y:S01]  /*09a0*/  SHFL.IDX PT, R2, R142, RZ, 0x1f ;  /* 0x00001fff8e027589 */ /* 0x000f2200000e0000 */
[----:B------:R-:W-:Y:S01]  /*09b0*/  NOP ;  /* 0x0000000000007918 */ /* 0x000fe20000000000 */
[----:B----4-:R-:W-:-:S13]  /*09c0*/  ISETP.NE.AND P0, PT, R2, 0x3, PT ;  /* 0x000000030200780c */ /* 0x010fda0003f05270 */
[----:B------:R-:W-:Y:S05]  /*09d0*/  @P0 BRA `(.L_x_12) ;  /* 0x0000000000300947 */ /* 0x000fea0003800000 */
[----:B-1----:R-:W1:Y:S01]  /*09e0*/  S2UR UR6, SR_CgaCtaId ;  /* 0x00000000000679c3 */ /* 0x002e620000008800 */
[----:B------:R-:W-:Y:S01]  /*09f0*/  UMOV UR4, 0x400 ;  /* 0x0000040000047882 */ /* 0x000fe20000000000 */
[----:B------:R-:W-:Y:S01]  /*0a00*/  UMOV UR5, 0x20 ;  /* 0x0000002000057882 */ /* 0x000fe20000000000 */
[----:B------:R-:W-:Y:S01]  /*0a10*/  ELECT P0, URZ, PT ;  /* 0x0000000000ff782f */ /* 0x000fe20003800000 */
[----:B-1----:R-:W-:Y:S02]  /*0a20*/  ULEA UR6, UR6, UR4, 0x18 ;  /* 0x0000000406067291 */ /* 0x002fe4000f8ec0ff */
[----:B------:R-:W-:-:S04]  /*0a30*/  UIADD3 UR4, UPT, UPT, -UR5, 0x100000, URZ ;  /* 0x0010000005047890 */ /* 0x000fc8000fffe1ff */
[----:B------:R-:W-:Y:S02]  /*0a40*/  USHF.L.U32 UR5, UR4, 0xb, URZ ;  /* 0x0000000b04057899 */ /* 0x000fe400080006ff */
[----:B------:R-:W-:Y:S01]  /*0a50*/  USHF.L.U32 UR4, UR4, 0x1, URZ ;  /* 0x0000000104047899 */ /* 0x000fe200080006ff */
[----:B------:R-:W1:Y:S11]  /*0a60*/  FENCE.VIEW.ASYNC.S ;  /* 0x00000000000073c6 */ /* 0x000e760000000000 */
[----:B-1----:R4:W1:Y:S01]  /*0a70*/  SYNCS.EXCH.64 URZ, [UR6+0x120], UR4 ;  /* 0x0001200406ff75b2 */ /* 0x0028620008000100 */
[----:B------:R4:W1:Y:S02]  /*0a80*/  SYNCS.EXCH.64 URZ, [UR6+0x128], UR4 ;  /* 0x0001280406ff75b2 */ /* 0x0008640008000100 */
[----:B----4-:R-:W-:Y:S01]  /*0a90*/  NOP ;  /* 0x0000000000007918 */ /* 0x010fe20000000000 */
.L_x_12:
[----:B------:R-:W4:Y:S01]  /*0aa0*/  SHFL.IDX PT, R2, R142, RZ, 0x1f ;  /* 0x00001fff8e027589 */ /* 0x000f2200000e0000 */
[----:B------:R-:W-:Y:S01]  /*0ab0*/  NOP ;  /* 0x0000000000007918 */ /* 0x000fe20000000000 */
[----:B----4-:R-:W-:-:S13]  /*0ac0*/  ISETP.NE.AND P0, PT, R2, 0x4, PT ;  /* 0x000000040200780c */ /* 0x010fda0003f05270 */
[----:B------:R-:W-:Y:S05]  /*0ad0*/  @P0 BRA `(.L_x_13) ;  /* 0x00000000004c0947 */ /* 0x000fea0003800000 */
[----:B-1----:R-:W1:Y:S01]  /*0ae0*/  S2UR UR6, SR_CgaCtaId ;  /* 0x00000000000679c3 */ /* 0x002e620000008800 */
[----:B------:R-:W-:Y:S01]  /*0af0*/  UMOV UR4, 0x720 ;  /* 0x0000072000047882 */ /* 0x000fe20000000000 */
[----:B------:R-:W-:Y:S01]  /*0b00*/  UMOV UR5, 0x400 ;  /* 0x0000040000057882 */ /* 0x000fe20000000000 */
[----:B------:R-:W-:Y:S01]  /*0b10*/  USEL UR4, UR4, 0x620, UP3 ;  /* 0x0000062004047887 */ /* 0x000fe20009800000 */
[----:B------:R-:W-:Y:S01]  /*0b20*/  UMOV UR8, 0x1 ;  /* 0x0000000100087882 */ /* 0x000fe20000000000 */
[----:B------:R-:W-:Y:S01]  /*0b30*/  ELECT P0, URZ, PT ;  /* 0x0000000000ff782f */ /* 0x000fe20003800000 */
[----:B------:R-:W-:-:S04]  /*0b40*/  UIADD3 UR8, UPT, UPT, -UR8, 0x100000, URZ ;  /* 0x0010000008087890 */ /* 0x000fc8000fffe1ff */
[----:B------:R-:W-:Y:S02]  /*0b50*/  USHF.L.U32 UR9, UR8, 0xb, URZ ;  /* 0x0000000b08097899 */ /* 0x000fe400080006ff */
[----:B------:R-:W-:Y:S02]  /*0b60*/  USHF.L.U32 UR8, UR8, 0x1, URZ ;  /* 0x0000000108087899 */ /* 0x000fe400080006ff */
[----:B-1----:R-:W-:Y:S02]  /*0b70*/  ULEA UR6, UR6, UR5, 0x18 ;  /* 0x0000000506067291 */ /* 0x002fe4000f8ec0ff */
[----:B------:R-:W-:-:S04]  /*0b80*/  UIADD3 UR4, UPT, UPT, -UR4, 0x100000, URZ ;  /* 0x0010000004047890 */ /* 0x000fc8000fffe1ff */
[----:B------:R-:W-:Y:S02]  /*0b90*/  USHF.L.U32 UR5, UR4, 0xb, URZ ;  /* 0x0000000b04057899 */ /* 0x000fe400080006ff */
[----:B------:R-:W-:Y:S01]  /*0ba0*/  USHF.L.U32 UR4, UR4, 0x1, URZ ;  /* 0x0000000104047899 */ /* 0x000fe200080006ff */
[----:B------:R-:W1:Y:S03]  /*0bb0*/  FENCE.VIEW.ASYNC.S ;  /* 0x00000000000073c6 */ /* 0x000e660000000000 */
[----:B-1----:R4:W1:Y:S08]  /*0bc0*/  SYNCS.EXCH.64 URZ, [UR6+0x130], UR8 ;  /* 0x0001300806ff75b2 */ /* 0x0028700008000100 */
[----:B------:R4:W1:Y:S01]  /*0bd0*/  SYNCS.EXCH.64 URZ, [UR6+0x140], UR4 ;  /* 0x0001400406ff75b2 */ /* 0x0008620008000100 */
[----:B------:R4:W1:Y:S01]  /*0be0*/  SYNCS.EXCH.64 URZ, [UR6+0x138], UR8 ;  /* 0x0001380806ff75b2 */ /* 0x0008620008000100 */
[----:B------:R4:W1:Y:S02]  /*0bf0*/  SYNCS.EXCH.64 URZ, [UR6+0x148], UR4 ;  /* 0x0001480406ff75b2 */ /* 0x0008640008000100 */
[----:B----4-:R-:W-:Y:S01]  /*0c00*/  NOP ;  /* 0x0000000000007918 */ /* 0x010fe20000000000 */
.L_x_13:
[----:B------:R-:W4:Y:S01]  /*0c10*/  SHFL.IDX PT, R2, R142, RZ, 0x1f ;  /* 0x00001fff8e027589 */ /* 0x000f2200000e0000 */
[----:B------:R-:W-:Y:S01]  /*0c20*/  NOP ;  /* 0x0000000000007918 */ /* 0x000fe20000000000 */
[----:B----4-:R-:W-:-:S13]  /*0c30*/  ISETP.NE.AND P0, PT, R2, 0x5, PT ;  /* 0x000000050200780c */ /* 0x010fda0003f05270 */
[----:B------:R-:W-:Y:S05]  /*0c40*/  @P0 BRA `(.L_x_14) ;  /* 0x0000000000580947 */ /* 0x000fea0003800000 */
[----:B-1----:R-:W1:Y:S01]  /*0c50*/  S2UR UR4, SR_CgaCtaId ;  /* 0x00000000000479c3 */ /* 0x002e620000008800 */
        /* <DEDUP_REMOVED lines=12> */
[----:B-1----:R4:W1:Y:S01]  /*0d20*/  SYNCS.EXCH.64 URZ, [UR4+0x150], UR8 ;  /* 0x0001500804ff75b2 */ /* 0x0028620008000100 */
[----:B------:R4:W1:Y:S01]  /*0d30*/  SYNCS.EXCH.64 URZ, [UR4+0x170], UR6 ;  /* 0x0001700604ff75b2 */ /* 0x0008620008000100 */
[----:B------:R4:W1:Y:S01]  /*0d40*/  SYNCS.EXCH.64 URZ, [UR4+0x158], UR8 ;  /* 0x0001580804ff75b2 */ /* 0x0008620008000100 */
[----:B------:R4:W1:Y:S01]  /*0d50*/  SYNCS.EXCH.64 URZ, [UR4+0x178], UR6 ;  /* 0x0001780604ff75b2 */ /* 0x0008620008000100 */
[----:B------:R4:W1:Y:S01]  /*0d60*/  SYNCS.EXCH.64 URZ, [UR4+0x160], UR8 ;  /* 0x0001600804ff75b2 */ /* 0x0008620008000100 */
[----:B------:R4:W1:Y:S01]  /*0d70*/  SYNCS.EXCH.64 URZ, [UR4+0x180], UR6 ;  /* 0x0001800604ff75b2 */ /* 0x0008620008000100 */
[----:B------:R4:W1:Y:S01]  /*0d80*/  SYNCS.EXCH.64 URZ, [UR4+0x168], UR8 ;  /* 0x0001680804ff75b2 */ /* 0x0008620008000100 */
[----:B------:R4:W1:Y:S02]  /*0d90*/  SYNCS.EXCH.64 URZ, [UR4+0x188], UR6 ;  /* 0x0001880604ff75b2 */ /* 0x0008640008000100 */
[----:B----4-:R-:W-:Y:S01]  /*0da0*/  NOP ;  /* 0x0000000000007918 */ /* 0x010fe20000000000 */
.L_x_14:
[----:B------:R-:W4:Y:S01]  /*0db0*/  SHFL.IDX PT, R2, R142, RZ, 0x1f ;  /* 0x00001fff8e027589 */ /* 0x000f2200000e0000 */
[----:B------:R-:W1:Y:S01]  /*0dc0*/  S2UR UR61, SR_CgaCtaId ;  /* 0x00000000003d79c3 */ /* 0x000e620000008800 */
[----:B------:R-:W-:Y:S01]  /*0dd0*/  NOP ;  /* 0x0000000000007918 */ /* 0x000fe20000000000 */
[----:B----4-:R-:W-:-:S13]  /*0de0*/  ISETP.NE.AND P0, PT, R2, 0x3, PT ;  /* 0x000000030200780c */ /* 0x010fda0003f05270 */
[----:B-1----:R-:W-:Y:S05]  /*0df0*/  @P0 BRA `(.L_x_15) ;  /* 0x0000000000340947 */ /* 0x002fea0003800000 */
[----:B------:R-:W-:Y:S01]  /*0e00*/  UMOV UR4, 0x400 ;  /* 0x0000040000047882 */ /* 0x000fe20000000000 */
[----:B------:R-:W-:Y:S01]  /*0e10*/  UMOV UR6, 0x20 ;  /* 0x0000002000067882 */ /* 0x000fe20000000000 */
[----:B------:R-:W-:Y:S02]  /*0e20*/  ULEA UR4, UR61, UR4, 0x18 ;  /* 0x000000043d047291 */ /* 0x000fe4000f8ec0ff */
[----:B------:R-:W-:-:S04]  /*0e30*/  UIADD3 UR6, UPT, UPT, -UR6, 0x100000, URZ ;  /* 0x0010000006067890 */ /* 0x000fc8000fffe1ff */
[----:B------:R-:W-:Y:S02]  /*0e40*/  USHF.L.U32 UR7, UR6, 0xb, URZ ;  /* 0x0000000b06077899 */ /* 0x000fe400080006ff */
[----:B------:R-:W-:Y:S01]  /*0e50*/  USHF.L.U32 UR6, UR6, 0x1, URZ ;  /* 0x0000000106067899 */ /* 0x000fe200080006ff */
[----:B------:R-:W-:Y:S01]  /*0e60*/  ELECT P0, URZ, PT ;  /* 0x0000000000ff782f */ /* 0x000fe20003800000 */
[----:B------:R-:W1:Y:S10]  /*0e70*/  FENCE.VIEW.ASYNC.S ;  /* 0x00000000000073c6 */ /* 0x000e740000000000 */
[----:B-1----:R1:W4:Y:S01]  /*0e80*/  SYNCS.EXCH.64 URZ, [UR4+0x190], UR6 ;  /* 0x0001900604ff75b2 */ /* 0x0023220008000100 */
[----:B------:R1:W1:Y:S01]  /*0e90*/  SYNCS.EXCH.64 URZ, [UR4+0x1a0], UR6 ;  /* 0x0001a00604ff75b2 */ /* 0x0002620008000100 */
[----:B------:R1:W1:Y:S01]  /*0ea0*/  SYNCS.EXCH.64 URZ, [UR4+0x198], UR6 ;  /* 0x0001980604ff75b2 */ /* 0x0002620008000100 */
[----:B------:R1:W1:Y:S01]  /*0eb0*/  SYNCS.EXCH.64 URZ, [UR4+0x1a8], UR6 ;  /* 0x0001a80604ff75b2 */ /* 0x0002620008000100 */
[----:B------:R-:W-:Y:S01]  /*0ec0*/  NOP ;  /* 0x0000000000007918 */ /* 0x000fe20000000000 */
.L_x_15:
[----:B-1----:R-:W1:Y:S01]  /*0ed0*/  LDCU UR4, c[0x0][0x36c] ;  /* 0x00006d80ff0477ac */ /* 0x002e620008000800 */
[----:B------:R-:W-:Y:S01]  /*0ee0*/  ISETP.NE.OR P3, PT, R0, 0x2, !P3 ;  /* 0x000000020000780c */ /* 0x000fe20005f65670 */
[----:B------:R-:W-:Y:S01]  /*0ef0*/  NOP ;  /* 0x0000000000007918 */ /* 0x000fe20000000000 */
[----:B------:R-:W-:Y:S01]  /*0f00*/  LOP3.LUT R0, R131, 0x1f, RZ, 0xc0, !PT ;  /* 0x0000001f83007812 */ /* 0x000fe200078ec0ff */
[----:B------:R-:W-:Y:S02]  /*0f10*/  UISETP.NE.AND UP4, UPT, UR22, URZ, UPT ;  /* 0x000000ff1600728c */ /* 0x000fe4000bf85270 */
[----:B-1----:R-:W-:-:S09]  /*0f20*/  UISETP.EQ.U32.AND UP5, UPT, UR4, 0x1, UPT ;  /* 0x000000010400788c */ /* 0x002fd2000bfa2070 */
[----:B------:R-:W-:Y:S05]  /*0f30*/  BRA.U !UP5, `(.L_x_16) ;  /* 0x000000010d087547 */ /* 0x000fea000b800000 */
[----:B--234-:R-:W-:Y:S01]  /*0f40*/  UCGABAR_ARV ;  /* 0x00000000000079c7 */ /* 0x01cfe20008000000 */
[----:B------:R-:W-:Y:S05]  /*0f50*/  BRA `(.L_x_17) ;  /* 0x0000000000047947 */ /* 0x000fea0003800000 */
.L_x_16:
[----:B--234-:R-:W-:Y:S01]  /*0f60*/  NOP ;  /* 0x0000000000007918 */ /* 0x01cfe20000000000 */
.L_x_17:
[----:B------:R-:W1:Y:S01]  /*0f70*/  S2UR UR7, SR_CTAID.X ;  /* 0x00000000000779c3 */ /* 0x000e620000002500 */
[----:B------:R-:W-:-:S05]  /*0f80*/  CS2R.32 R3, SR_CgaSize ;  /* 0x0000000000037805 */ /* 0x000fca0000008a00 */
[----:B------:R-:W-:-:S05]  /*0f90*/  IMAD R3, R3, -0xa0, RZ ;  /* 0xffffff6003037824 */ /* 0x000fca00078e02ff */
[----:B------:R-:W-:-:S14]  /*0fa0*/  R2UR UR5, R3 ;  /* 0x00000000030572ca */ /* 0x000fdc00000e0000 */
[----:B------:R-:W2:Y:S01]  /*0fb0*/  LDCU UR5, c[0x0][UR5+0x2b0] ;  /* 0x00005600050577ac */ /* 0x000ea20008000800 */
[----:B------:R-:W-:-:S05]  /*0fc0*/  CS2R.32 R3, SR_CgaSize ;  /* 0x0000000000037805 */ /* 0x000fca0000008a00 */
[----:B------:R-:W-:-:S05]  /*0fd0*/  IMAD R3, R3, -0xa0, RZ ;  /* 0xffffff6003037824 */ /* 0x000fca00078e02ff */
[----:B------:R-:W-:-:S14]  /*0fe0*/  R2UR UR4, R3 ;  /* 0x00000000030472ca */ /* 0x000fdc00000e0000 */
[----:B------:R-:W3:Y:S01]  /*0ff0*/  LDCU UR4, c[0x0][UR4+0x2b4] ;  /* 0x00005680040477ac */ /* 0x000ee20008000800 */
[----:B------:R-:W4:Y:S01]  /*1000*/  S2UR UR8, SR_CTAID.Y ;  /* 0x00000000000879c3 */ /* 0x000f220000002600 */
[----:B------:R-:W3:Y:S01]  /*1010*/  LDCU UR23, c[0x0][0xb24] ;  /* 0x00016480ff1777ac */ /* 0x000ee20008000800 */
[----:B------:R-:W-:-:S05]  /*1020*/  CS2R.32 R3, SR_CgaSize ;  /* 0x0000000000037805 */ /* 0x000fca0000008a00 */
[----:B------:R-:W-:-:S05]  /*1030*/  IMAD R3, R3, -0xa0, RZ ;  /* 0xffffff6003037824 */ /* 0x000fca00078e02ff */
[----:B------:R-:W-:-:S14]  /*1040*/  R2UR UR58, R3 ;  /* 0x00000000033a72ca */ /* 0x000fdc00000e0000 */
[----:B------:R-:W3:Y:S01]  /*1050*/  LDCU UR58, c[0x0][UR58+0x2a0] ;  /* 0x000054003a3a77ac */ /* 0x000ee20008000800 */
[----:B------:R-:W1:Y:S01]  /*1060*/  S2UR UR36, SR_CTAID.Z ;  /* 0x00000000002479c3 */ /* 0x000e620000002700 */
[----:B------:R-:W-:-:S05]  /*1070*/  CS2R.32 R3, SR_CgaSize ;  /* 0x0000000000037805 */ /* 0x000fca0000008a00 */
[----:B------:R-:W-:-:S05]  /*1080*/  IMAD R3, R3, -0xa0, RZ ;  /* 0xffffff6003037824 */ /* 0x000fca00078e02ff */
[----:B------:R-:W-:-:S14]  /*1090*/  R2UR UR55, R3 ;  /* 0x00000000033772ca */ /* 0x000fdc00000e0000 */
[----:B------:R-:W3:Y:S01]  /*10a0*/  LDCU UR55, c[0x0][UR55+0x2a4] ;  /* 0x00005480373777ac */ /* 0x000ee20008000800 */
[----:B------:R-:W3:Y:S01]  /*10b0*/  LDCU UR40, c[0x0][0xb24] ;  /* 0x00016480ff2877ac */ /* 0x000ee20008000800 */
[----:B-1----:R-:W-:Y:S01]  /*10c0*/  I2FP.F32.U32 R3, UR7 ;  /* 0x0000000700037c45 */ /* 0x002fe20008201000 */
[----:B------:R-:W1:Y:S04]  /*10d0*/  LDCU UR25, c[0x0][0xb30] ;  /* 0x00016600ff1977ac */ /* 0x000e680008000800 */
[----:B--2---:R-:W-:Y:S01]  /*10e0*/  FMUL R3, R3, UR5 ;  /* 0x0000000503037c20 */ /* 0x004fe20008400000 */
[----:B------:R-:W-:Y:S01]  /*10f0*/  USHF.L.U32 UR28, UR61, 0xa, URZ ;  /* 0x0000000a3d1c7899 */ /* 0x000fe200080006ff */
[----:B----4-:R-:W-:Y:S01]  /*1100*/  I2FP.F32.U32 R2, UR8 ;  /* 0x0000000800027c45 */ /* 0x010fe20008201000 */
[----:B---3--:R-:W-:-:S03]  /*1110*/  UISETP.GE.AND UP2, UPT, UR23, 0x1, UPT ;  /* 0x000000011700788c */ /* 0x008fc6000bf46270 */
[----:B------:R-:W2:Y:S01]  /*1120*/  F2I.U32.TRUNC.NTZ R3, R3 ;  /* 0x0000000300037305 */ /* 0x000ea2000020f000 */
[----:B------:R-:W-:Y:S01]  /*1130*/  UMOV UR46, UR7 ;  /* 0x00000007002e7c82 */ /* 0x000fe20008000000 */
[----:B------:R-:W-:Y:S01]  /*1140*/  FMUL R2, R2, UR4 ;  /* 0x0000000402027c20 */ /* 0x000fe20008400000 */
[----:B------:R-:W-:-:S05]  /*1150*/  UMOV UR45, UR8 ;  /* 0x00000008002d7c82 */ /* 0x000fca0008000000 */
[----:B------:R-:W3:Y:S01]  /*1160*/  F2I.U32.TRUNC.NTZ R2, R2 ;  /* 0x0000000200027305 */ /* 0x000ee2000020f000 */
[----:B--2---:R-:W-:Y:S02]  /*1170*/  R2UR UR4, R3 ;  /* 0x00000000030472ca */ /* 0x004fe400000e0000 */
[----:B---3--:R-:W-:Y:S02]  /*1180*/  R2UR UR6, R2 ;  /* 0x00000000020672ca */ /* 0x008fe400000e0000 */
[----:B------:R-:W-:-:S09]  /*1190*/  PRMT R2, RZ, 0x7610, R2 ;  /* 0x00007610ff027816 */ /* 0x000fd20000000002 */
[----:B------:R-:W-:-:S04]  /*11a0*/  UIADD3 UR5, UPT, UPT, -UR4, URZ, URZ ;  /* 0x000000ff04057290 */ /* 0x000fc8000fffe1ff */
[----:B------:R-:W-:Y:S02]  /*11b0*/  UIMAD UR58, UR58, UR5, UR7 ;  /* 0x000000053a3a72a4 */ /* 0x000fe4000f8e0207 */
[----:B------:R-:W-:-:S04]  /*11c0*/  UIADD3 UR4, UPT, UPT, -UR6, URZ, URZ ;  /* 0x000000ff06047290 */ /* 0x000fc8000fffe1ff */
[----:B------:R-:W-:Y:S01]  /*11d0*/  UIMAD UR55, UR55, UR4, UR8 ;  /* 0x00000004373772a4 */ /* 0x000fe2000f8e0208 */
[----:B-1----:R-:W-:Y:S11]  /*11e0*/  BRA.U UP4, `(.L_x_18) ;  /* 0x0000000104787547 */ /* 0x002ff6000b800000 */
[----:B------:R-:W-:Y:S02]  /*11f0*/  UISETP.NE.AND UP0, UPT, UR55, 0x1, UPT ;  /* 0x000000013700788c */ /* 0x000fe4000bf05270 */
[----:B------:R-:W-:Y:S02]  /*1200*/  UISETP.NE.AND UP1, UPT, UR55, 0x2, UPT ;  /* 0x000000023700788c */ /* 0x000fe4000bf25270 */
[----:B------:R-:W-:Y:S02]  /*1210*/  USEL UR5, URZ, 0x2, UP0 ;  /* 0x00000002ff057887 */ /* 0x000fe40008000000 */
[----:B------:R-:W-:Y:S02]  /*1220*/  UISETP.NE.AND UP0, UPT, UR55, 0x3, UPT ;  /* 0x000000033700788c */ /* 0x000fe4000bf05270 */
[----:B------:R-:W-:Y:S02]  /*1230*/  USEL UR4, URZ, 0x4, UP1 ;  /* 0x00000004ff047887 */ /* 0x000fe40008800000 */
[----:B------:R-:W-:-:S02]  /*1240*/  UISETP.NE.AND UP1, UPT, UR55, 0x4, UPT ;  /* 0x000000043700788c */ /* 0x000fc4000bf25270 */
[----:B------:R-:W-:Y:S02]  /*1250*/  USEL UR7, URZ, 0x8, UP0 ;  /* 0x00000008ff077887 */ /* 0x000fe40008000000 */
[----:B------:R-:W-:Y:S02]  /*1260*/  UISETP.NE.AND UP0, UPT, UR55, 0x5, UPT ;  /* 0x000000053700788c */ /* 0x000fe4000bf05270 */
[----:B------:R-:W-:Y:S02]  /*1270*/  USEL UR6, URZ, 0x10, UP1 ;  /* 0x00000010ff067887 */ /* 0x000fe40008800000 */
[----:B------:R-:W-:Y:S02]  /*1280*/  UISETP.NE.AND UP1, UPT, UR55, 0x6, UPT ;  /* 0x000000063700788c */ /* 0x000fe4000bf25270 */
[----:B------:R-:W-:Y:S02]  /*1290*/  USEL UR11, URZ, 0x20, UP0 ;  /* 0x00000020ff0b7887 */ /* 0x000fe40008000000 */
[----:B------:R-:W-:-:S02]  /*12a0*/  UISETP.NE.AND UP0, UPT, UR55, 0x7, UPT ;  /* 0x000000073700788c */ /* 0x000fc4000bf05270 */
[----:B------:R-:W-:Y:S02]  /*12b0*/  USEL UR12, URZ, 0x40, UP1 ;  /* 0x00000040ff0c7887 */ /* 0x000fe40008800000 */
[----:B------:R-:W-:Y:S02]  /*12c0*/  UISETP.NE.AND UP1, UPT, UR55, URZ, UPT ;  /* 0x000000ff3700728c */ /* 0x000fe4000bf25270 */
[----:B------:R-:W-:Y:S02]  /*12d0*/  USEL UR13, URZ, 0x80, UP0 ;  /* 0x00000080ff0d7887 */ /* 0x000fe40008000000 */
[----:B------:R-:W-:Y:S02]  /*12e0*/  UISETP.NE.AND UP0, UPT, UR58, URZ, UPT ;  /* 0x000000ff3a00728c */ /* 0x000fe4000bf05270 */
[----:B------:R-:W-:Y:S02]  /*12f0*/  UISETP.EQ.OR UP1, UPT, UR58, URZ, !UP1 ;  /* 0x000000ff3a00728c */ /* 0x000fe4000cf22670 */
[----:B------:R-:W-:-:S02]  /*1300*/  USEL UR9, UR5, 0x2, UP0 ;  /* 0x0000000205097887 */ /* 0x000fc40008000000 */
[----:B------:R-:W-:Y:S02]  /*1310*/  USEL UR4, UR4, 0x4, UP0 ;  /* 0x0000000404047887 */ /* 0x000fe40008000000 */
[----:B------:R-:W-:Y:S02]  /*1320*/  USEL UR5, URZ, 0x1, !UP1 ;  /* 0x00000001ff057887 */ /* 0x000fe4000c800000 */
[----:B------:R-:W-:Y:S02]  /*1330*/  USEL UR10, UR7, 0x8, UP0 ;  /* 0x00000008070a7887 */ /* 0x000fe40008000000 */
[----:B------:R-:W-:Y:S02]  /*1340*/  USEL UR8, UR6, 0x10, UP0 ;  /* 0x0000001006087887 */ /* 0x000fe40008000000 */
[----:B------:R-:W-:Y:S02]  /*1350*/  UIADD3 UR4, UPT, UPT, UR4, UR9, UR5 ;  /* 0x0000000904047290 */ /* 0x000fe4000fffe005 */
[----:B------:R-:W-:-:S02]  /*1360*/  USEL UR7, UR11, 0x20, UP0 ;  /* 0x000000200b077887 */ /* 0x000fc40008000000 */
[----:B------:R-:W-:Y:S02]  /*1370*/  USEL UR6, UR12, 0x40, UP0 ;  /* 0x000000400c067887 */ /* 0x000fe40008000000 */
[----:B------:R-:W-:Y:S02]  /*1380*/  UIADD3 UR4, UPT, UPT, UR8, UR10, UR4 ;  /* 0x0000000a08047290 */ /* 0x000fe4000fffe004 */
[----:B------:R-:W-:Y:S02]  /*1390*/  USEL UR5, UR13, 0x80, UP0 ;  /* 0x000000800d057887 */ /* 0x000fe40008000000 */
[----:B------:R-:W-:-:S04]  /*13a0*/  UIADD3 UR4, UPT, UPT, UR6, UR7, UR4 ;  /* 0x0000000706047290 */ /* 0x000fc8000fffe004 */
[----:B------:R-:W-:-:S06]  /*13b0*/  UIADD3 UR4, UPT, UPT, UR4, UR5, URZ ;  /* 0x0000000504047290 */ /* 0x000fcc000fffe0ff */
[----:B------:R-:W-:Y:S02]  /*13c0*/  MOV R2, UR4 ;  /* 0x0000000400027c02 */ /* 0x000fe40008000f00 */
.L_x_18:
[----:B------:R-:W-:Y:S05]  /*13d0*/  BRA.U !UP2, `(.L_x_19) ;  /* 0x000000010ad47547 */ /* 0x000fea000b800000 */
[----:B------:R-:W1:Y:S01]  /*13e0*/  LDCU.128 UR12, c[0x0][0xb10] ;  /* 0x00016200ff0c77ac */ /* 0x000e620008000c00 */
[----:B------:R-:W2:Y:S01]  /*13f0*/  LDCU UR6, c[0x0][0x370] ;  /* 0x00006e00ff0677ac */ /* 0x000ea20008000800 */
[----:B------:R-:W3:Y:S01]  /*1400*/  LDCU UR5, c[0x0][0x374] ;  /* 0x00006e80ff0577ac */ /* 0x000ee20008000800 */
[----:B------:R-:W4:Y:S01]  /*1410*/  LDCU UR24, c[0x0][0xb0c] ;  /* 0x00016180ff1877ac */ /* 0x000f220008000800 */
[----:B------:R-:W4:Y:S01]  /*1420*/  LDCU UR4, c[0x0][0xb20] ;  /* 0x00016400ff0477ac */ /* 0x000f220008000800 */
[----:B------:R-:W4:Y:S01]  /*1430*/  LDCU.64 UR8, c[0x0][0xb28] ;  /* 0x00016500ff0877ac */ /* 0x000f220008000a00 */
[----:B-1----:R-:W-:Y:S02]  /*1440*/  UISETP.NE.AND UP0, UPT, UR14, 0x1, UPT ;  /* 0x000000010e00788c */ /* 0x002fe4000bf05270 */
[----:B---3--:R-:W-:Y:S02]  /*1450*/  UIMAD.WIDE.U32 UR10, UR5, UR15, URZ ;  /* 0x0000000f050a72a5 */ /* 0x008fe4000f8e00ff */
[----:B--2---:R-:W-:-:S02]  /*1460*/  UIMAD.WIDE.U32 UR18, UR6, UR12, URZ ;  /* 0x0000000c061272a5 */ /* 0x004fc4000f8e00ff */
[----:B----4-:R-:W-:Y:S02]  /*1470*/  UISETP.NE.AND UP1, UPT, UR24, 0x1, UPT ;  /* 0x000000011800788c */ /* 0x010fe4000bf25270 */
[----:B------:R-:W-:Y:S01]  /*1480*/  UISETP.NE.AND UP2, UPT, UR23, 0x1, UPT ;  /* 0x000000011700788c */ /* 0x000fe2000bf45270 */
[----:B------:R-:W-:Y:S02]  /*1490*/  UMOV UR10, UR11 ;  /* 0x0000000b000a7c82 */ /* 0x000fe40008000000 */
[----:B------:R-:W-:Y:S01]  /*14a0*/  UMOV UR18, UR19 ;  /* 0x0000001300127c82 */ /* 0x000fe20008000000 */
[----:B------:R-:W-:Y:S02]  /*14b0*/  @UP0 USHF.R.U32.HI UR5, URZ, UR4, UR10 ;  /* 0x00000004ff050299 */ /* 0x000fe4000801160a */
[----:B------:R-:W-:Y:S02]  /*14c0*/  UIMAD.WIDE.U32 UR20, UR45, UR15, URZ ;  /* 0x0000000f2d1472a5 */ /* 0x000fe4000f8e00ff */
[----:B------:R-:W-:-:S02]  /*14d0*/  UIMAD.WIDE.U32 UR10, UR5, UR8, URZ ;  /* 0x00000008050a72a5 */ /* 0x000fc4000f8e00ff */
[----:B------:R-:W-:Y:S02]  /*14e0*/  @UP1 USHF.R.U32.HI UR6, URZ, UR13, UR18 ;  /* 0x0000000dff061299 */ /* 0x000fe40008011612 */
[----:B------:R-:W-:Y:S02]  /*14f0*/  UIMAD.WIDE.U32 UR16, UR46, UR12, URZ ;  /* 0x0000000c2e1072a5 */ /* 0x000fe4000f8e00ff */
[----:B------:R-:W-:Y:S01]  /*1500*/  UIMAD.WIDE.U32 UR18, UR6, UR8, URZ ;  /* 0x00000008061272a5 */ /* 0x000fe2000f8e00ff */
[----:B------:R-:W-:Y:S01]  /*1510*/  UMOV UR20, UR21 ;  /* 0x0000001500147c82 */ /* 0x000fe20008000000 */
[----:B------:R-:W-:Y:S01]  /*1520*/  UMOV UR10, UR11 ;  /* 0x0000000b000a7c82 */ /* 0x000fe20008000000 */
[----:B------:R-:W-:Y:S02]  /*1530*/  USHF.R.U32.HI UR20, URZ, UR4, UR20 ;  /* 0x00000004ff147299 */ /* 0x000fe40008011614 */
[----:B------:R-:W-:Y:S02]  /*1540*/  @UP2 USHF.R.U32.HI UR5, URZ, UR9, UR10 ;  /* 0x00000009ff052299 */ /* 0x000fe4000801160a */
[----:B------:R-:W-:Y:S01]  /*1550*/  UMOV UR7, UR19 ;  /* 0x0000001300077c82 */ /* 0x000fe20008000000 */
[----:B------:R-:W-:Y:S01]  /*1560*/  UMOV UR16, UR17 ;  /* 0x0000001100107c82 */ /* 0x000fe20008000000 */
[----:B------:R-:W-:-:S02]  /*1570*/  @UP2 USHF.R.U32.HI UR6, URZ, UR9, UR7 ;  /* 0x00000009ff062299 */ /* 0x000fc40008011607 */
[----:B------:R-:W-:Y:S02]  /*1580*/  USHF.R.U32.HI UR13, URZ, UR13, UR16 ;  /* 0x0000000dff0d7299 */ /* 0x000fe40008011610 */
[----:B------:R-:W-:Y:S02]  /*1590*/  USEL UR4, UR45, UR20, !UP0 ;  /* 0x000000142d047287 */ /* 0x000fe4000c000000 */
[----:B------:R-:W-:Y:S02]  /*15a0*/  UIMAD UR7, UR5, UR23, URZ ;  /* 0x00000017050772a4 */ /* 0x000fe4000f8e02ff */
[----:B------:R-:W-:Y:S02]  /*15b0*/  USEL UR5, UR46, UR13, !UP1 ;  /* 0x0000000d2e057287 */ /* 0x000fe4000c800000 */
[----:B------:R-:W-:Y:S02]  /*15c0*/  UIMAD UR12, UR6, UR23, URZ ;  /* 0x00000017060c72a4 */ /* 0x000fe4000f8e02ff */
[----:B------:R-:W-:-:S02]  /*15d0*/  UISETP.GE.AND UP0, UPT, UR4, UR7, UPT ;  /* 0x000000070400728c */ /* 0x000fc4000bf06270 */
[----:B------:R-:W-:Y:S02]  /*15e0*/  UIMAD.WIDE.U32 UR10, UR4, UR8, URZ ;  /* 0x00000008040a72a5 */ /* 0x000fe4000f8e00ff */
[----:B------:R-:W-:Y:S02]  /*15f0*/  UISETP.GE.OR UP0, UPT, UR5, UR12, UP0 ;  /* 0x0000000c0500728c */ /* 0x000fe40008706670 */
[----:B------:R-:W-:Y:S02]  /*1600*/  UIMAD.WIDE.U32 UR12, UR5, UR8, URZ ;  /* 0x00000008050c72a5 */ /* 0x000fe4000f8e00ff */
[----:B------:R-:W-:Y:S01]  /*1610*/  UIADD3 UR10, UPT, UPT, -UR4, URZ, URZ ;  /* 0x000000ff040a7290 */ /* 0x000fe2000fffe1ff */
[----:B------:R-:W-:Y:S01]  /*1620*/  UMOV UR8, UR11 ;  /* 0x0000000b00087c82 */ /* 0x000fe20008000000 */
[----:B------:R-:W-:Y:S02]  /*1630*/  UIADD3 UR11, UPT, UPT, -UR5, URZ, URZ ;  /* 0x000000ff050b7290 */ /* 0x000fe4000fffe1ff */
[----:B------:R-:W-:-:S03]  /*1640*/  USHF.R.U32.HI UR8, URZ, UR9, UR8 ;  /* 0x00000009ff087299 */ /* 0x000fc60008011608 */
[----:B------:R-:W-:Y:S01]  /*1650*/  @!UP0 UMOV UR7, UR13 ;  /* 0x0000000d00078c82 */ /* 0x000fe20008000000 */
[----:B------:R-:W-:Y:S02]  /*1660*/  UIMAD UR45, UR14, UR10, UR45 ;  /* 0x0000000a0e2d72a4 */ /* 0x000fe4000f8e022d */
[----:B------:R-:W-:Y:S02]  /*1670*/  USEL UR8, UR4, UR8, !UP2 ;  /* 0x0000000804087287 */ /* 0x000fe4000d000000 */
[----:B------:R-:W-:Y:S02]  /*1680*/  @!UP0 USHF.R.U32.HI UR7, URZ, UR9, UR7 ;  /* 0x00000009ff078299 */ /* 0x000fe40008011607 */
[----:B------:R-:W-:Y:S02]  /*1690*/  UIADD3 UR9, UPT, UPT, -UR8, URZ, URZ ;  /* 0x000000ff08097290 */ /* 0x000fe4000fffe1ff */
[----:B------:R-:W-:Y:S02]  /*16a0*/  @!UP0 USEL UR7, UR5, UR7, !UP2 ;  /* 0x0000000705078287 */ /* 0x000fe4000d000000 */
[----:B------:R-:W-:-:S02]  /*16b0*/  UIMAD UR9, UR23, UR9, UR4 ;  /* 0x00000009170972a4 */ /* 0x000fc4000f8e0204 */
[----:B------:R-:W-:Y:S02]  /*16c0*/  @!UP0 UIADD3 UR8, UPT, UPT, UR8, -UR7, URZ ;  /* 0x8000000708088290 */ /* 0x000fe4000fffe0ff */
[----:B------:R-:W-:Y:S02]  /*16d0*/  @!UP0 UIMAD UR6, UR9, UR6, UR7 ;  /* 0x00000006090682a4 */ /* 0x000fe4000f8e0207 */
[----:B------:R-:W-:Y:S02]  /*16e0*/  @!UP0 UIMAD UR4, UR8, UR23, UR5 ;  /* 0x00000017080482a4 */ /* 0x000fe4000f8e0205 */
[----:B------:R-:W-:Y:S02]  /*16f0*/  UIMAD UR46, UR24, UR11, UR46 ;  /* 0x0000000b182e72a4 */ /* 0x000fe4000f8e022e */
[----:B------:R-:W-:Y:S01]  /*1700*/  UIMAD UR45, UR4, UR14, UR45 ;  /* 0x0000000e042d72a4 */ /* 0x000fe2000f8e022d */
[----:B------:R-:W-:Y:S02]  /*1710*/  @!UP0 UMOV UR5, UR6 ;  /* 0x0000000600058c82 */ /* 0x000fe40008000000 */
[----:B------:R-:W-:-:S12]  /*1720*/  UIMAD UR46, UR5, UR24, UR46 ;  /* 0x00000018052e72a4 */ /* 0x000fd8000f8e022e */
.L_x_19:
[----:B------:R-:W-:Y:S02]  /*1730*/  UISETP.NE.AND UP1, UPT, UR25, 0x1, UPT ;  /* 0x000000011900788c */ /* 0x000fe4000bf25270 */
[----:B------:R-:W-:Y:S02]  /*1740*/  UISETP.NE.AND UP0, UPT, UR22, 0x2, UPT ;  /* 0x000000021600788c */ /* 0x000fe4000bf05270 */
[----:B------:R-:W-:-:S05]  /*1750*/  ULOP3.LUT UR28, UR28, 0x1c00, URZ, 0xc0, !UPT ;  /* 0x00001c001c1c7892 */ /* 0x000fca000f8ec0ff */
[----:B------:R-:W-:Y:S07]  /*1760*/  BRA.U UP1, `(.L_x_20) ;  /* 0x0000000101447547 */ /* 0x000fee000b800000 */
[----:B------:R-:W1:Y:S01]  /*1770*/  LDCU.128 UR8, c[0x0][0xb10] ;  /* 0x00016200ff0877ac */ /* 0x000e620008000c00 */
[----:B------:R-:W2:Y:S01]  /*1780*/  LDCU UR12, c[0x0][0xb0c] ;  /* 0x00016180ff0c77ac */ /* 0x000ea20008000800 */
[----:B------:R-:W3:Y:S01]  /*1790*/  LDCU UR13, c[0x0][0xb20] ;  /* 0x00016400ff0d77ac */ /* 0x000ee20008000800 */
[----:B-1----:R-:W-:Y:S02]  /*17a0*/  UIMAD.WIDE.U32 UR6, UR46, UR8, URZ ;  /* 0x000000082e0672a5 */ /* 0x002fe4000f8e00ff */
[----:B------:R-:W-:Y:S02]  /*17b0*/  UIMAD.WIDE.U32 UR4, UR45, UR11, URZ ;  /* 0x0000000b2d0472a5 */ /* 0x000fe4000f8e00ff */
[----:B--2---:R-:W-:Y:S02]  /*17c0*/  UISETP.NE.AND UP2, UPT, UR12, 0x1, UPT ;  /* 0x000000010c00788c */ /* 0x004fe4000bf45270 */
[----:B------:R-:W-:Y:S01]  /*17d0*/  UISETP.NE.AND UP1, UPT, UR10, 0x1, UPT ;  /* 0x000000010a00788c */ /* 0x000fe2000bf25270 */
[----:B------:R-:W-:-:S02]  /*17e0*/  UMOV UR6, UR7 ;  /* 0x0000000700067c82 */ /* 0x000fc40008000000 */
[----:B------:R-:W-:Y:S01]  /*17f0*/  UMOV UR4, UR5 ;  /* 0x0000000500047c82 */ /* 0x000fe20008000000 */
[----:B------:R-:W-:Y:S02]  /*1800*/  USHF.R.U32.HI UR6, URZ, UR9, UR6 ;  /* 0x00000009ff067299 */ /* 0x000fe40008011606 */
[----:B---3--:R-:W-:Y:S02]  /*1810*/  USHF.R.U32.HI UR4, URZ, UR13, UR4 ;  /* 0x0000000dff047299 */ /* 0x008fe40008011604 */
[----:B------:R-:W-:Y:S02]  /*1820*/  USEL UR5, UR46, UR6, !UP2 ;  /* 0x000000062e057287 */ /* 0x000fe4000d000000 */
[----:B------:R-:W-:-:S04]  /*1830*/  USEL UR4, UR45, UR4, !UP1 ;  /* 0x000000042d047287 */ /* 0x000fc8000c800000 */
[----:B------:R-:W-:Y:S02]  /*1840*/  UIADD3 UR6, UPT, UPT, UR5, -UR4, URZ ;  /* 0x8000000405067290 */ /* 0x000fe4000fffe0ff */
[----:B------:R-:W-:Y:S02]  /*1850*/  UIADD3 UR4, UPT, UPT, -UR5, UR4, URZ ;  /* 0x0000000405047290 */ /* 0x000fe4000fffe1ff */
[----:B------:R-:W-:Y:S02]  /*1860*/  UIMAD UR45, UR6, UR10, UR45 ;  /* 0x0000000a062d72a4 */ /* 0x000fe4000f8e022d */
[----:B------:R-:W-:-:S12]  /*1870*/  UIMAD UR46, UR4, UR12, UR46 ;  /* 0x0000000c042e72a4 */ /* 0x000fd8000f8e022e */
.L_x_20:
[----:B------:R-:W-:Y:S05]  /*1880*/  BRA.U !UP5, `(.L_x_21) ;  /* 0x000000010d0c7547 */ /* 0x000fea000b800000 */
[----:B------:R-:W-:Y:S01]  /*1890*/  UCGABAR_WAIT ;  /* 0x0000000000007dc7 */ /* 0x000fe20008000000 */
[----:B------:R-:W-:Y:S01]  /*18a0*/  CCTL.IVALL ;  /* 0x00000000ff00798f */ /* 0x000fe20002000000 */
[----:B------:R-:W-:Y:S05]  /*18b0*/  BRA `(.L_x_22) ;  /* 0x0000000000047947 */ /* 0x000fea0003800000 */
.L_x_21:
[----:B------:R-:W-:Y:S06]  /*18c0*/  BAR.SYNC.DEFER_BLOCKING 0x0 ;  /* 0x0000000000007b1d */ /* 0x000fec0000010000 */
.L_x_22:
[----:B------:R-:W-:Y:S05]  /*18d0*/  BRA.U UP0, `(.L_x_23) ;  /* 0x0000001900807547 */ /* 0x000fea000b800000 */
[----:B------:R-:W1:Y:S01]  /*18e0*/  LDCU UR6, c[0x0][0x38c] ;  /* 0x00007180ff0677ac */ /* 0x000e620008000800 */
[----:B------:R-:W-:Y:S01]  /*18f0*/  PLOP3.LUT P1, PT, PT, PT, UP3, 0x80, 0x8 ;  /* 0x000000000008781c */ /* 0x000fe20003f2f038 */
[----:B------:R-:W-:Y:S01]  /*1900*/  IMAD.MOV.U32 R12, RZ, RZ, 0x1 ;  /* 0x00000001ff0c7424 */ /* 0x000fe200078e00ff */
[----:B------:R-:W-:Y:S01]  /*1910*/  ISETP.EQ.OR P2, PT, R0, RZ, P3 ;  /* 0x000000ff0000720c */ /* 0x000fe20001f42670 */
[----:B------:R-:W-:Y:S01]  /*1920*/  UMOV UR7, 0x400 ;  /* 0x0000040000077882 */ /* 0x000fe20000000000 */
[----:B------:R-:W-:Y:S01]  /*1930*/  UISETP.NE.AND UP1, UPT, UR22, URZ, UPT ;  /* 0x000000ff1600728c */ /* 0x000fe2000bf25270 */
[----:B------:R-:W-:Y:S01]  /*1940*/  PLOP3.LUT P1, PT, P1, PT, PT, 0x8, 0x80 ;  /* 0x000000000080781c */ /* 0x000fe20000f2e170 */
[----:B------:R-:W-:Y:S01]  /*1950*/  ULEA UR7, UR61, UR7, 0x18 ;  /* 0x000000073d077291 */ /* 0x000fe2000f8ec0ff */
[----:B------:R-:W-:Y:S01]  /*1960*/  CS2R R10, SRZ ;  /* 0x00000000000a7805 */ /* 0x000fe2000001ff00 */
[----:B------:R-:W-:Y:S01]  /*1970*/  IMAD.MOV.U32 R9, RZ, RZ, RZ ;  /* 0x000000ffff097224 */ /* 0x000fe200078e00ff */
[----:B------:R-:W2:Y:S01]  /*1980*/  LDCU UR41, c[0x0][0x370] ;  /* 0x00006e00ff2977ac */ /* 0x000ea20008000800 */
[----:B------:R-:W-:Y:S01]  /*1990*/  IMAD.MOV.U32 R8, RZ, RZ, 0x1 ;  /* 0x00000001ff087424 */ /* 0x000fe200078e00ff */
[----:B------:R-:W3:Y:S01]  /*19a0*/  LDCU.64 UR26, c[0x0][0x348] ;  /* 0x00006900ff1a77ac */ /* 0x000ee20008000a00 */
[----:B-1----:R-:W-:-:S02]  /*19b0*/  UIADD3 UR5, UPT, UPT, UR6, 0x3f, URZ ;  /* 0x0000003f06057890 */ /* 0x002fc4000fffe0ff */
[----:B------:R-:W-:Y:S02]  /*19c0*/  USHF.R.U32.HI UR47, URZ, 0x6, UR28 ;  /* 0x00000006ff2f7899 */ /* 0x000fe4000801161c */
[----:B------:R-:W-:Y:S02]  /*19d0*/  USHF.R.S32.HI UR4, URZ, 0x1f, UR5 ;  /* 0x0000001fff047899 */ /* 0x000fe40008011405 */
[----:B------:R-:W-:Y:S02]  /*19e0*/  UIADD3 UR48, UPT, UPT, UR6, 0x7e, URZ ;  /* 0x0000007e06307890 */ /* 0x000fe4000fffe0ff */
[----:B------:R-:W-:Y:S01]  /*19f0*/  ULEA.HI UR4, UR4, UR5, URZ, 0x6 ;  /* 0x0000000504047291 */ /* 0x000fe2000f8f30ff */
[----:B------:R-:W1:Y:S03]  /*1a00*/  LDCU UR39, c[0x0][0x374] ;  /* 0x00006e80ff2777ac */ /* 0x000e660008000800 */
[----:B------:R-:W-:-:S02]  /*1a10*/  USHF.R.S32.HI UR43, URZ, 0x6, UR4 ;  /* 0x00000006ff2b7899 */ /* 0x000fc40008011404 */
[----:B------:R-:W-:Y:S02]  /*1a20*/  UIADD3 UR4, UPT, UPT, UR6, -0x1, URZ ;  /* 0xffffffff06047890 */ /* 0x000fe4000fffe0ff */
[----:B------:R-:W-:Y:S02]  /*1a30*/  UISETP.LT.U32.AND UP0, UPT, UR43, 0x11, UPT ;  /* 0x000000112b00788c */ /* 0x000fe4000bf01070 */
[----:B------:R-:W-:Y:S02]  /*1a40*/  UISETP.GE.U32.AND UP2, UPT, UR4, -0x7f, UPT ;  /* 0xffffff810400788c */ /* 0x000fe4000bf46070 */
[----:B------:R-:W-:Y:S02]  /*1a50*/  USEL UR42, UR43, 0x11, UP0 ;  /* 0x000000112b2a7887 */ /* 0x000fe40008000000 */
[----:B------:R-:W-:Y:S02]  /*1a60*/  USEL UR24, UR34, 0x2, UP1 ;  /* 0x0000000222187887 */ /* 0x000fe40008800000 */
[----:B------:R-:W-:-:S02]  /*1a70*/  UIADD3 UR21, UPT, UPT, UR42, -0x1, URZ ;  /* 0xffffffff2a157890 */ /* 0x000fc4000fffe0ff */
[----:B------:R-:W-:Y:S02]  /*1a80*/  UIADD3 UR29, UPT, UPT, UR7, 0x4400, UR28 ;  /* 0x00004400071d7890 */ /* 0x000fe4000fffe01c */
[----:B------:R-:W-:Y:S02]  /*1a90*/  UIADD3 UR44, UPT, UPT, UR43, -UR42, URZ ;  /* 0x8000002a2b2c7290 */ /* 0x000fe4000fffe0ff */
[----:B------:R-:W-:Y:S01]  /*1aa0*/  @UP2 UIADD3 UR21, UPT, UPT, UR42, URZ, URZ ;  /* 0x000000ff2a152290 */ /* 0x000fe2000fffe0ff */
[----:B------:R-:W-:-:S03]  /*1ab0*/  UMOV UR5, URZ ;  /* 0x000000ff00057c82 */ /* 0x000fc60008000000 */
[----:B-123--:R-:W-:-:S12]  /*1ac0*/  UIADD3 UR21, UPT, UPT, UR21, 0x1, URZ ;  /* 0x0000000115157890 */ /* 0x00efd8000fffe0ff */
.L_x_43:
[----:B------:R-:W-:-:S09]  /*1ad0*/  UISETP.NE.AND UP0, UPT, UR61, URZ, UPT ;  /* 0x000000ff3d00728c */ /* 0x000fd2000bf05270 */
[----:B------:R-:W-:Y:S05]  /*1ae0*/  BRA.U UP0, `(.L_x_24) ;  /* 0x0000000100287547 */ /* 0x000fea000b800000 */
[----:B------:R-:W-:Y:S02]  /*1af0*/  LEA R0, R9, UR7, 0x3 ;  /* 0x0000000709007c11 */ /* 0x000fe4000f8e18ff */
[----:B------:R-:W-:-:S04]  /*1b00*/  SHF.L.U32 R2, R8, 0x1f, RZ ;  /* 0x0000001f08027819 */ /* 0x000fc800000006ff */
[----:B------:R-:W1:Y:S02]  /*1b10*/  SYNCS.PHASECHK.TRANS64.TRYWAIT P0, [R0+URZ+0x1a0], R2 ;  /* 0x0001a002000075a7 */ /* 0x000e6400080011ff */
[----:B-1----:R-:W-:Y:S05]  /*1b20*/  @!P0 BRA `(.L_x_25) ;  /* 0x0000005c00688947 */ /* 0x002fea0003800000 */
.L_x_116:
[----:B------:R-:W-:Y:S01]  /*1b30*/  VIADD R9, R9, 0x1 ;  /* 0x0000000109097836 */ /* 0x000fe20000000000 */
[----:B------:R1:W-:Y:S04]  /*1b40*/  SYNCS.ARRIVE.TRANS64.A1T0 RZ, [R0+URZ+0x190], RZ ;  /* 0x000190ff00ff79a7 */ /* 0x0003e800081000ff */
[----:B------:R-:W-:-:S04]  /*1b50*/  ISETP.NE.AND P0, PT, R9, 0x2, PT ;  /* 0x000000020900780c */ /* 0x000fc80003f05270 */
[----:B------:R-:W-:Y:S02]  /*1b60*/  SEL R9, R9, RZ, P0 ;  /* 0x000000ff09097207 */ /* 0x000fe40000000000 */
[----:B-1----:R-:W-:-:S04]  /*1b70*/  SEL R0, RZ, 0x1, P0 ;  /* 0x00000001ff007807 */ /* 0x002fc80000000000 */
[----:B------:R-:W-:-:S07]  /*1b80*/  LOP3.LUT R8, R8, R0, RZ, 0x3c, !PT ;  /* 0x0000000008087212 */ /* 0x000fce00078e3cff */
.L_x_24:
[----:B------:R-:W-:Y:S01]  /*1b90*/  ULEA UR4, UR5, UR7, 0x3 ;  /* 0x0000000705047291 */ /* 0x000fe2000f8e18ff */
[----:B------:R-:W-:Y:S01]  /*1ba0*/  SHF.L.U32 R0, R12, 0x1f, RZ ;  /* 0x0000001f0c007819 */ /* 0x000fe200000006ff */
[----:B------:R-:W-:Y:S02]  /*1bb0*/  UISETP.GE.U32.AND UP0, UPT, UR48, 0x7f, UPT ;  /* 0x0000007f3000788c */ /* 0x000fe4000bf06070 */
[----:B------:R-:W-:Y:S02]  /*1bc0*/  USHF.L.U32 UR11, UR45, 0x6, URZ ;  /* 0x000000062d0b7899 */ /* 0x000fe400080006ff */
[----:B------:R-:W-:Y:S01]  /*1bd0*/  ULEA UR35, UR46, UR47, 0x7 ;  /* 0x0000002f2e237291 */ /* 0x000fe2000f8e38ff */
[----:B------:R-:W-:Y:S02]  /*1be0*/  UMOV UR13, URZ ;  /* 0x000000ff000d7c82 */ /* 0x000fe40008000000 */
[----:B------:R1:W2:Y:S02]  /*1bf0*/  SYNCS.PHASECHK.TRANS64.TRYWAIT P0, [UR4+0x88], R0 ;  /* 0x00008800ff0075a7 */ /* 0x0002a40008001104 */
[----:B------:R-:W-:Y:S07]  /*1c00*/  BRA.U !UP0, `(.L_x_26) ;  /* 0x0000000108bc7547 */ /* 0x000fee000b800000 */
[----:B------:R-:W-:Y:S01]  /*1c10*/  UMOV UR6, URZ ;  /* 0x000000ff00067c82 */ /* 0x000fe20008000000 */
[----:B------:R-:W-:-:S05]  /*1c20*/  UMOV UR4, UR5 ;  /* 0x0000000500047c82 */ /* 0x000fca0008000000 */
.L_x_32:
[----:B------:R-:W-:Y:S01]  /*1c30*/  ULEA UR33, UR4, UR7, 0x3 ;  /* 0x0000000704217291 */ /* 0x000fe2000f8e18ff */
[----:B--2---:R-:W-:Y:S01]  /*1c40*/  @!P3 MOV R2, 0x3000 ;  /* 0x000030000002b802 */ /* 0x004fe20000000f00 */
[----:B--2-4-:R-:W-:Y:S10]  /*1c50*/  @P0 BRA `(.L_x_27) ;  /* 0x00000000000c0947 */ /* 0x014ff40003800000 */
[----:B------:R-:W-:-:S04]  /*1c60*/  SHF.L.U32 R3, R12, 0x1f, RZ ;  /* 0x0000001f0c037819 */ /* 0x000fc800000006ff */
[----:B------:R-:W2:Y:S02]  /*1c70*/  SYNCS.PHASECHK.TRANS64.TRYWAIT P0, [UR33+0x88], R3 ;  /* 0x00008803ff0075a7 */ /* 0x000ea40008001121 */
[----:B--2---:R-:W-:Y:S05]  /*1c80*/  @!P0 BRA `(.L_x_28) ;  /* 0x0000005c00248947 */ /* 0x004fea0003800000 */
.L_x_27:
[----:B------:R2:W-:Y:S01]  /*1c90*/  @!P3 SYNCS.ARRIVE.TRANS64 RZ, [UR33], R2 ;  /* 0x00000002ffffb9a7 */ /* 0x0005e20008000021 */
[----:B------:R-:W-:-:S04]  /*1ca0*/  ULOP3.LUT UR5, UR24, 0x2, URZ, 0xfc, !UPT ;  /* 0x0000000218057892 */ /* 0x000fc8000f8efcff */
[----:B------:R-:W-:-:S09]  /*1cb0*/  UISETP.NE.AND UP0, UPT, UR5, 0x2, UPT ;  /* 0x000000020500788c */ /* 0x000fd2000bf05270 */
[----:B------:R-:W-:Y:S05]  /*1cc0*/  BRA.U UP0, `(.L_x_29) ;  /* 0x0000000100047547 */ /* 0x000fea000b800000 */
[----:B------:R-:W-:Y:S05]  /*1cd0*/  BPT.TRAP 0x1 ;  /* 0x000000040000795c */ /* 0x000fea0000300000 */
.L_x_29:
[----:B------:R-:W-:Y:S04]  /*1ce0*/  BSSY.RECONVERGENT B0, `(.L_x_30) ;  /* 0x0000003000007945 */ /* 0x000fe80003800200 */
[----:B------:R-:W-:Y:S05]  /*1cf0*/  @P2 BRA `(.L_x_31) ;  /* 0x0000000000042947 */ /* 0x000fea0003800000 */
[----:B------:R-:W-:Y:S05]  /*1d00*/  BPT.TRAP 0x1 ;  /* 0x000000040000795c */ /* 0x000fea0000300000 */
.L_x_31:
[----:B------:R-:W-:Y:S05]  /*1d10*/  BSYNC.RECONVERGENT B0 ;  /* 0x0000000000007941 */ /* 0x000fea0003800200 */
.L_x_30:
[----:B------:R-:W-:Y:S02]  /*1d20*/  UIADD3 UR5, UPT, UPT, UR4, 0x1, URZ ;  /* 0x0000000104057890 */ /* 0x000fe4000fffe0ff */
[----:B------:R-:W-:Y:S02]  /*1d30*/  ULEA UR32, UR4, UR28, 0xd ;  /* 0x0000001c04207291 */ /* 0x000fe4000f8e68ff */
[----:B------:R-:W-:Y:S02]  /*1d40*/  UISETP.NE.AND UP0, UPT, UR5, 0x11, UPT ;  /* 0x000000110500788c */ /* 0x000fe4000bf05270 */
[----:B------:R-:W-:Y:S02]  /*1d50*/  UIADD3 UR16, UP1, UPT, UR26, 0x80, URZ ;  /* 0x000000801a107890 */ /* 0x000fe4000ff3e0ff */
[----:B------:R-:W-:Y:S02]  /*1d60*/  USEL UR9, URZ, 0x1, UP0 ;  /* 0x00000001ff097887 */ /* 0x000fe40008000000 */
[----:B------:R-:W-:-:S02]  /*1d70*/  USEL UR5, UR5, URZ, UP0 ;  /* 0x000000ff05057287 */ /* 0x000fc40008000000 */
[----:B------:R-:W-:Y:S02]  /*1d80*/  UIADD3 UR14, UP0, UPT, UR26, 0x180, URZ ;  /* 0x000001801a0e7890 */ /* 0x000fe4000ff1e0ff */
[----:B------:R-:W-:Y:S01]  /*1d90*/  ULEA UR8, UR5, UR7, 0x3 ;  /* 0x0000000705087291 */ /* 0x000fe2000f8e18ff */
[----:B------:R-:W-:Y:S01]  /*1da0*/  LOP3.LUT R12, R12, UR9, RZ, 0x3c, !PT ;  /* 0x000000090c0c7c12 */ /* 0x000fe2000f8e3cff */
[----:B------:R-:W-:Y:S02]  /*1db0*/  USHF.L.U32 UR34, UR6, 0x6, URZ ;  /* 0x0000000606227899 */ /* 0x000fe400080006ff */
[----:B------:R-:W-:Y:S01]  /*1dc0*/  UIADD3.X UR17, UPT, UPT, URZ, UR27, URZ, UP1, !UPT ;  /* 0x0000001bff117290 */ /* 0x000fe20008ffe4ff */
[----:B-1----:R-:W-:Y:S01]  /*1dd0*/  SHF.L.U32 R0, R12, 0x1f, RZ ;  /* 0x0000001f0c007819 */ /* 0x002fe200000006ff */
[----:B------:R-:W-:Y:S02]  /*1de0*/  UIADD3 UR32, UPT, UPT, UR7, 0x4400, UR32 ;  /* 0x0000440007207890 */ /* 0x000fe4000fffe020 */
[----:B------:R-:W-:Y:S01]  /*1df0*/  UIADD3.X UR15, UPT, UPT, URZ, UR27, URZ, UP0, !UPT ;  /* 0x0000001bff0f7290 */ /* 0x000fe200087fe4ff */
[----:B------:R3:W4:Y:S01]  /*1e00*/  SYNCS.PHASECHK.TRANS64.TRYWAIT P0, [UR8+0x88], R0 ;  /* 0x00008800ff0075a7 */ /* 0x0007220008001108 */
[----:B------:R-:W-:Y:S01]  /*1e10*/  ULEA UR8, UR4, UR7, 0xc ;  /* 0x0000000704087291 */ /* 0x000fe2000f8e60ff */
[----:B------:R-:W-:Y:S01]  /*1e20*/  UMOV UR13, 0xff0000 ;  /* 0x00ff0000000d7882 */ /* 0x000fe20000000000 */
[----:B------:R-:W-:-:S02]  /*1e30*/  UMOV UR18, 0x0 ;  /* 0x0000000000127882 */ /* 0x000fc40000000000 */
[----:B------:R-:W-:Y:S01]  /*1e40*/  UIADD3 UR8, UPT, UPT, UR8, 0x26400, URZ ;  /* 0x0002640008087890 */ /* 0x000fe2000fffe0ff */
[----:B------:R-:W-:Y:S01]  /*1e50*/  UMOV UR19, 0x10000000 ;  /* 0x1000000000137882 */ /* 0x000fe20000000000 */
[----:B------:R-:W-:Y:S01]  /*1e60*/  UMOV UR12, UR36 ;  /* 0x00000024000c7c82 */ /* 0x000fe20008000000 */
[----:B------:R-:W-:Y:S01]  /*1e70*/  UMOV UR9, UR33 ;  /* 0x0000002100097c82 */ /* 0x000fe20008000000 */
[----:B------:R-:W-:Y:S01]  /*1e80*/  UMOV UR10, UR34 ;  /* 0x00000022000a7c82 */ /* 0x000fe20008000000 */
[----:B------:R1:W-:Y:S01]  /*1e90*/  UTMALDG.3D.MULTICAST [UR32], [UR16], UR13, desc[UR18] ;  /* 0x00001220100073b4 */ /* 0x0003e2000801180d */
[----:B------:R-:W-:Y:S01]  /*1ea0*/  UIADD3 UR6, UPT, UPT, UR6, 0x1, URZ ;  /* 0x0000000106067890 */ /* 0x000fe2000fffe0ff */
[----:B------:R-:W-:-:S03]  /*1eb0*/  UMOV UR4, UR5 ;  /* 0x0000000500047c82 */ /* 0x000fc60008000000 */
[----:B------:R-:W-:Y:S01]  /*1ec0*/  UISETP.NE.AND UP0, UPT, UR6, UR21, UPT ;  /* 0x000000150600728c */ /* 0x000fe2000bf05270 */
[----:B------:R3:W-:Y:S01]  /*1ed0*/  UTMALDG.3D [UR8], [UR14], desc[UR18] ;  /* 0x000012080e0075b4 */ /* 0x0007e20008011000 */
[----:B-1----:R-:W-:-:S07]  /*1ee0*/  UMOV UR13, UR21 ;  /* 0x00000015000d7c82 */ /* 0x002fce0008000000 */
[----:B---3--:R-:W-:Y:S05]  /*1ef0*/  BRA.U UP0, `(.L_x_32) ;  /* 0xfffffffd004c7547 */ /* 0x008fea000b83ffff */
.L_x_26:
[----:B------:R-:W-:Y:S01]  /*1f00*/  ULEA UR4, UR5, UR7, 0x3 ;  /* 0x0000000705047291 */ /* 0x000fe2000f8e18ff */
[----:B-1----:R-:W-:Y:S01]  /*1f10*/  SHF.L.U32 R0, R12, 0x1f, RZ ;  /* 0x0000001f0c007819 */ /* 0x002fe200000006ff */
[----:B------:R-:W-:Y:S01]  /*1f20*/  @!P1 SYNCS.ARRIVE.TRANS64.A1T0 RZ, [UR7+0x128], RZ ;  /* 0x000128ffffff99a7 */ /* 0x000fe20008100007 */
[----:B------:R-:W-:-:S06]  /*1f30*/  UISETP.GT.AND UP0, UPT, UR43, UR42, UPT ;  /* 0x0000002a2b00728c */ /* 0x000fcc000bf04270 */
[----:B--2-4-:R1:W2:Y:S03]  /*1f40*/  SYNCS.PHASECHK.TRANS64.TRYWAIT P0, [UR4+0x88], R0 ;  /* 0x00008800ff0075a7 */ /* 0x0142a60008001104 */
[----:B------:R-:W-:Y:S05]  /*1f50*/  BRA.U !UP0, `(.L_x_33) ;  /* 0x0000000108bc7547 */ /* 0x000fea000b800000 */
[----:B------:R-:W-:Y:S01]  /*1f60*/  UIADD3 UR25, UPT, UPT, UR44, UR13, URZ ;  /* 0x0000000d2c197290 */ /* 0x000fe2000fffe0ff */
[----:B------:R-:W-:-:S11]  /*1f70*/  UMOV UR4, UR5 ;  /* 0x0000000500047c82 */ /* 0x000fd60008000000 */
.L_x_39:
[----:B------:R-:W-:Y:S01]  /*1f80*/  ULEA UR17, UR4, UR7, 0x3 ;  /* 0x0000000704117291 */ /* 0x000fe2000f8e18ff */
[----:B--2---:R-:W-:Y:S01]  /*1f90*/  @!P3 MOV R2, 0x3000 ;  /* 0x000030000002b802 */ /* 0x004fe20000000f00 */
[----:B--2-4-:R-:W-:Y:S10]  /*1fa0*/  @P0 BRA `(.L_x_34) ;  /* 0x00000000000c0947 */ /* 0x014ff40003800000 */
[----:B------:R-:W-:-:S04]  /*1fb0*/  SHF.L.U32 R3, R12, 0x1f, RZ ;  /* 0x0000001f0c037819 */ /* 0x000fc800000006ff */
[----:B------:R-:W2:Y:S02]  /*1fc0*/  SYNCS.PHASECHK.TRANS64.TRYWAIT P0, [UR17+0x88], R3 ;  /* 0x00008803ff0075a7 */ /* 0x000ea40008001111 */
[----:B--2---:R-:W-:Y:S05]  /*1fd0*/  @!P0 BRA `(.L_x_35) ;  /* 0x0000005800688947 */ /* 0x004fea0003800000 */
.L_x_34:
[----:B------:R2:W-:Y:S01]  /*1fe0*/  @!P3 SYNCS.ARRIVE.TRANS64 RZ, [UR17], R2 ;  /* 0x00000002ffffb9a7 */ /* 0x0005e20008000011 */
[----:B------:R-:W-:-:S04]  /*1ff0*/  ULOP3.LUT UR5, UR24, 0x2, URZ, 0xfc, !UPT ;  /* 0x0000000218057892 */ /* 0x000fc8000f8efcff */
[----:B------:R-:W-:-:S09]  /*2000*/  UISETP.NE.AND UP0, UPT, UR5, 0x2, UPT ;  /* 0x000000020500788c */ /* 0x000fd2000bf05270 */
[----:B------:R-:W-:Y:S05]  /*2010*/  BRA.U UP0, `(.L_x_36) ;  /* 0x0000000100047547 */ /* 0x000fea000b800000 */
[----:B------:R-:W-:Y:S05]  /*2020*/  BPT.TRAP 0x1 ;  /* 0x000000040000795c */ /* 0x000fea0000300000 */
.L_x_36:
[----:B------:R-:W-:Y:S04]  /*2030*/  BSSY.RECONVERGENT B0, `(.L_x_37) ;  /* 0x0000003000007945 */ /* 0x000fe80003800200 */
[----:B------:R-:W-:Y:S05]  /*2040*/  @P2 BRA `(.L_x_38) ;  /* 0x0000000000042947 */ /* 0x000fea0003800000 */
[----:B------:R-:W-:Y:S05]  /*2050*/  BPT.TRAP 0x1 ;  /* 0x000000040000795c */ /* 0x000fea0000300000 */
.L_x_38:
[----:B------:R-:W-:Y:S05]  /*2060*/  BSYNC.RECONVERGENT B0 ;  /* 0x0000000000007941 */ /* 0x000fea0003800200 */
.L_x_37:
[----:B------:R-:W-:Y:S02]  /*2070*/  UIADD3 UR5, UPT, UPT, UR4, 0x1, URZ ;  /* 0x0000000104057890 */ /* 0x000fe4000fffe0ff */
[----:B------:R-:W-:Y:S02]  /*2080*/  UIADD3 UR14, UP1, UPT, UR26, 0x80, URZ ;  /* 0x000000801a0e7890 */ /* 0x000fe4000ff3e0ff */
[----:B------:R-:W-:Y:S02]  /*2090*/  UISETP.NE.AND UP0, UPT, UR5, 0x11, UPT ;  /* 0x000000110500788c */ /* 0x000fe4000bf05270 */
[----:B------:R-:W-:Y:S02]  /*20a0*/  USHF.L.U32 UR18, UR13, 0x6, URZ ;  /* 0x000000060d127899 */ /* 0x000fe400080006ff */
[----:B------:R-:W-:Y:S02]  /*20b0*/  USEL UR8, URZ, 0x1, UP0 ;  /* 0x00000001ff087887 */ /* 0x000fe40008000000 */
[----:B------:R-:W-:-:S02]  /*20c0*/  USEL UR5, UR5, URZ, UP0 ;  /* 0x000000ff05057287 */ /* 0x000fc40008000000 */
[----:B------:R-:W-:Y:S02]  /*20d0*/  UIADD3 UR22, UP0, UPT, UR26, 0x180, URZ ;  /* 0x000001801a167890 */ /* 0x000fe4000ff1e0ff */
[----:B------:R-:W-:Y:S01]  /*20e0*/  LOP3.LUT R12, R12, UR8, RZ, 0x3c, !PT ;  /* 0x000000080c0c7c12 */ /* 0x000fe2000f8e3cff */
[----:B------:R-:W-:Y:S02]  /*20f0*/  ULEA UR6, UR5, UR7, 0x3 ;  /* 0x0000000705067291 */ /* 0x000fe4000f8e18ff */
[----:B------:R-:W-:Y:S01]  /*2100*/  ULEA UR8, UR4, UR7, 0xc ;  /* 0x0000000704087291 */ /* 0x000fe2000f8e60ff */
[----:B-1----:R-:W-:Y:S01]  /*2110*/  SHF.L.U32 R0, R12, 0x1f, RZ ;  /* 0x0000001f0c007819 */ /* 0x002fe200000006ff */
[----:B------:R-:W-:Y:S02]  /*2120*/  ULEA UR16, UR4, UR29, 0xd ;  /* 0x0000001d04107291 */ /* 0x000fe4000f8e68ff */
[----:B------:R-:W-:Y:S02]  /*2130*/  UIADD3.X UR15, UPT, UPT, URZ, UR27, URZ, UP1, !UPT ;  /* 0x0000001bff0f7290 */ /* 0x000fe40008ffe4ff */
[----:B------:R-:W-:Y:S01]  /*2140*/  UIADD3 UR8, UPT, UPT, UR8, 0x26400, URZ ;  /* 0x0002640008087890 */ /* 0x000fe2000fffe0ff */
[----:B------:R3:W4:Y:S01]  /*2150*/  SYNCS.PHASECHK.TRANS64.TRYWAIT P0, [UR6+0x88], R0 ;  /* 0x00008800ff0075a7 */ /* 0x0007220008001106 */
[----:B------:R-:W-:Y:S01]  /*2160*/  UIADD3.X UR23, UPT, UPT, URZ, UR27, URZ, UP0, !UPT ;  /* 0x0000001bff177290 */ /* 0x000fe200087fe4ff */
[----:B------:R-:W-:Y:S01]  /*2170*/  UMOV UR6, 0xff0000 ;  /* 0x00ff000000067882 */ /* 0x000fe20000000000 */
[----:B------:R-:W-:Y:S01]  /*2180*/  UMOV UR30, 0x0 ;  /* 0x00000000001e7882 */ /* 0x000fe20000000000 */
[----:B------:R-:W-:Y:S01]  /*2190*/  UMOV UR31, 0x10000000 ;  /* 0x10000000001f7882 */ /* 0x000fe20000000000 */
[----:B------:R-:W-:Y:S01]  /*21a0*/  UMOV UR19, UR35 ;  /* 0x0000002300137c82 */ /* 0x000fe20008000000 */
[----:B------:R-:W-:Y:S01]  /*21b0*/  UMOV UR20, UR36 ;  /* 0x0000002400147c82 */ /* 0x000fe20008000000 */
[----:B------:R-:W-:Y:S01]  /*21c0*/  UMOV UR12, UR36 ;  /* 0x00000024000c7c82 */ /* 0x000fe20008000000 */
[----:B------:R-:W-:Y:S01]  /*21d0*/  UMOV UR9, UR17 ;  /* 0x0000001100097c82 */ /* 0x000fe20008000000 */
[----:B------:R-:W-:Y:S01]  /*21e0*/  UMOV UR10, UR18 ;  /* 0x00000012000a7c82 */ /* 0x000fe20008000000 */
[----:B------:R3:W-:Y:S01]  /*21f0*/  UTMALDG.3D.MULTICAST [UR16], [UR14], UR6, desc[UR30] ;  /* 0x00001e100e0073b4 */ /* 0x0007e20008011806 */
[----:B------:R-:W-:Y:S01]  /*2200*/  UIADD3 UR13, UPT, UPT, UR13, 0x1, URZ ;  /* 0x000000010d0d7890 */ /* 0x000fe2000fffe0ff */
[----:B------:R-:W-:-:S03]  /*2210*/  UMOV UR4, UR5 ;  /* 0x0000000500047c82 */ /* 0x000fc60008000000 */
[----:B------:R-:W-:Y:S01]  /*2220*/  UISETP.NE.AND UP0, UPT, UR13, UR25, UPT ;  /* 0x000000190d00728c */ /* 0x000fe2000bf05270 */
[----:B------:R3:W-:Y:S08]  /*2230*/  UTMALDG.3D [UR8], [UR22], desc[UR30] ;  /* 0x00001e08160075b4 */ /* 0x0007f00008011000 */
[----:B---3--:R-:W-:Y:S05]  /*2240*/  BRA.U UP0, `(.L_x_39) ;  /* 0xfffffffd004c7547 */ /* 0x008fea000b83ffff */
.L_x_33:
[C---:B------:R-:W-:Y:S01]  /*2250*/  LEA R3, R11.reuse, UR7, 0x3 ;  /* 0x000000070b037c11 */ /* 0x040fe2000f8e18ff */
[----:B------:R-:W-:Y:S01]  /*2260*/  NOP ;  /* 0x0000000000007918 */ /* 0x000fe20000000000 */
[----:B-1----:R-:W-:Y:S02]  /*2270*/  SHF.L.U32 R0, R10, 0x1f, RZ ;  /* 0x0000001f0a007819 */ /* 0x002fe400000006ff */
[----:B------:R-:W-:Y:S02]  /*2280*/  LEA R4, R11, UR7, 0x4 ;  /* 0x000000070b047c11 */ /* 0x000fe4000f8e20ff */
[----:B--2-4-:R-:W1:Y:S02]  /*2290*/  SYNCS.PHASECHK.TRANS64.TRYWAIT P0, [R3+URZ+0x130], R0 ;  /* 0x00013000030075a7 */ /* 0x014e6400080011ff */
[----:B-1----:R-:W-:Y:S05]  /*22a0*/  @!P0 BRA `(.L_x_40) ;  /* 0x0000005400cc8947 */ /* 0x002fea0003800000 */
.L_x_119:
[----:B------:R-:W2:Y:S01]  /*22b0*/  LDS.128 R4, [R4+0x1c0] ;  /* 0x0001c00004047984 */ /* 0x000ea20000000c00 */
[----:B------:R-:W-:Y:S01]  /*22c0*/  UISETP.GE.AND UP0, UPT, UR40, 0x1, UPT ;  /* 0x000000012800788c */ /* 0x000fe2000bf06270 */
[----:B------:R-:W-:Y:S01]  /*22d0*/  @!PT LDS RZ, [RZ] ;  /* 0x00000000fffff984 */ /* 0x000fe20000000800 */
[----:B------:R-:W-:Y:S01]  /*22e0*/  @!PT LDS RZ, [RZ] ;  /* 0x00000000fffff984 */ /* 0x000fe20000000800 */
[----:B------:R-:W-:Y:S01]  /*22f0*/  @!PT LDS RZ, [RZ] ;  /* 0x00000000fffff984 */ /* 0x000fe20000000800 */
[----:B------:R-:W-:Y:S01]  /*2300*/  @!PT LDS RZ, [RZ] ;  /* 0x00000000fffff984 */ /* 0x000fe20000000800 */
[----:B------:R3:W-:Y:S06]  /*2310*/  MEMBAR.ALL.CTA ;  /* 0x0000000000007992 */ /* 0x0007ec0000008000 */
[----:B---3--:R-:W3:Y:S01]  /*2320*/  FENCE.VIEW.ASYNC.S ;  /* 0x00000000000073c6 */ /* 0x008ee20000000000 */
[----:B--2---:R-:W-:-:S13]  /*2330*/  LOP3.LUT P0, RZ, R6, 0x1, RZ, 0xc0, !PT ;  /* 0x0000000106ff7812 */ /* 0x004fda000780c0ff */
[----:B---3--:R-:W-:Y:S01]  /*2340*/  VOTEU.ANY UP1, P0 ;  /* 0x0000000000ff7886 */ /* 0x008fe20000020100 */
[----:B------:R-:W-:-:S13]  /*2350*/  PLOP3.LUT P0, PT, PT, PT, UP1, 0x80, 0x8 ;  /* 0x000000000008781c */ /* 0x000fda0003f0f018 */
[----:B-1----:R-:W-:Y:S02]  /*2360*/  @P0 LOP3.LUT R0, R5, 0xffff, RZ, 0xc0, !PT ;  /* 0x0000ffff05000812 */ /* 0x002fe400078ec0ff */
[----:B------:R-:W-:Y:S02]  /*2370*/  @P0 MOV R2, R4 ;  /* 0x0000000400020202 */ /* 0x000fe40000000f00 */
[----:B------:R-:W-:Y:S01]  /*2380*/  @P0 R2UR UR6, R0 ;  /* 0x00000000000602ca */ /* 0x000fe200000e0000 */
[----:B------:R-:W-:Y:S01]  /*2390*/  VIADD R0, R3, 0x140 ;  /* 0x0000014003007836 */ /* 0x000fe20000000000 */
[----:B------:R-:W-:Y:S02]  /*23a0*/  @P0 SHF.R.U32.HI R4, RZ, 0x10, R5 ;  /* 0x00000010ff040819 */ /* 0x000fe40000011605 */
[----:B------:R-:W-:Y:S02]  /*23b0*/  @P0 R2UR UR8, R2 ;  /* 0x00000000020802ca */ /* 0x000fe400000e0000 */
[----:B------:R-:W-:-:S02]  /*23c0*/  PRMT R0, RZ, 0x654, R0 ;  /* 0x00000654ff007816 */ /* 0x000fc40000000000 */
[----:B------:R-:W-:Y:S02]  /*23d0*/  @P0 R2UR UR4, R4 ;  /* 0x00000000040402ca */ /* 0x000fe400000e0000 */
[----:B------:R1:W-:Y:S03]  /*23e0*/  SYNCS.ARRIVE.TRANS64.RED.A1T0 RZ, [R0+URZ], RZ ;  /* 0x000000ff00ff79a7 */ /* 0x0003e600081004ff */
[----:B------:R-:W-:-:S04]  /*23f0*/  @UP1 UMOV UR37, UR6 ;  /* 0x0000000600251c82 */ /* 0x000fc80008000000 */
[----:B------:R-:W-:-:S04]  /*2400*/  @UP1 UMOV UR38, UR8 ;  /* 0x0000000800261c82 */ /* 0x000fc80008000000 */
[----:B------:R-:W-:Y:S01]  /*2410*/  @UP1 UMOV UR36, UR4 ;  /* 0x0000000400241c82 */ /* 0x000fe20008000000 */
[----:B------:R-:W-:Y:S05]  /*2420*/  BRA.U !UP0, `(.L_x_41) ;  /* 0x0000000108d47547 */ /* 0x000fea000b800000 */
[----:B------:R-:W2:Y:S01]  /*2430*/  LDCU.128 UR12, c[0x0][0xb10] ;  /* 0x00016200ff0c77ac */ /* 0x000ea20008000c00 */
[----:B------:R-:W3:Y:S01]  /*2440*/  LDCU UR25, c[0x0][0xb20] ;  /* 0x00016400ff1977ac */ /* 0x000ee20008000800 */
[----:B------:R-:W4:Y:S01]  /*2450*/  LDCU UR20, c[0x0][0xb0c] ;  /* 0x00016180ff1477ac */ /* 0x000f220008000800 */
[----:B------:R-:W1:Y:S01]  /*2460*/  LDCU.64 UR10, c[0x0][0xb28] ;  /* 0x00016500ff0a77ac */ /* 0x000e620008000a00 */
[----:B------:R-:W-:Y:S02]  /*2470*/  UISETP.NE.AND UP3, UPT, UR40, 0x1, UPT ;  /* 0x000000012800788c */ /* 0x000fe4000bf65270 */
[----:B--2---:R-:W-:Y:S02]  /*2480*/  UIMAD.WIDE.U32 UR16, UR39, UR15, URZ ;  /* 0x0000000f271072a5 */ /* 0x004fe4000f8e00ff */
[----:B------:R-:W-:Y:S02]  /*2490*/  UIMAD.WIDE.U32 UR8, UR41, UR12, URZ ;  /* 0x0000000c290872a5 */ /* 0x000fe4000f8e00ff */
[----:B------:R-:W-:-:S02]  /*24a0*/  UISETP.NE.AND UP0, UPT, UR14, 0x1, UPT ;  /* 0x000000010e00788c */ /* 0x000fc4000bf05270 */
[----:B------:R-:W-:Y:S01]  /*24b0*/  UIMAD.WIDE.U32 UR22, UR37, UR15, URZ ;  /* 0x0000000f251672a5 */ /* 0x000fe2000f8e00ff */
[----:B------:R-:W-:Y:S02]  /*24c0*/  UMOV UR16, UR17 ;  /* 0x0000001100107c82 */ /* 0x000fe40008000000 */
[----:B------:R-:W-:Y:S01]  /*24d0*/  UMOV UR8, UR9 ;  /* 0x0000000900087c82 */ /* 0x000fe20008000000 */
[----:B---3--:R-:W-:Y:S02]  /*24e0*/  USHF.R.U32.HI UR16, URZ, UR25, UR16 ;  /* 0x00000019ff107299 */ /* 0x008fe40008011610 */
[----:B----4-:R-:W-:Y:S02]  /*24f0*/  UISETP.NE.AND UP2, UPT, UR20, 0x1, UPT ;  /* 0x000000011400788c */ /* 0x010fe4000bf45270 */
[----:B------:R-:W-:Y:S02]  /*2500*/  USHF.R.U32.HI UR8, URZ, UR13, UR8 ;  /* 0x0000000dff087299 */ /* 0x000fe40008011608 */
[----:B------:R-:W-:-:S02]  /*2510*/  USEL UR6, UR39, UR16, !UP0 ;  /* 0x0000001027067287 */ /* 0x000fc4000c000000 */
[----:B------:R-:W-:Y:S02]  /*2520*/  USEL UR8, UR41, UR8, !UP2 ;  /* 0x0000000829087287 */ /* 0x000fe4000d000000 */
[----:B-1----:R-:W-:Y:S01]  /*2530*/  UIMAD.WIDE.U32 UR16, UR6, UR10, URZ ;  /* 0x0000000a061072a5 */ /* 0x002fe2000f8e00ff */
[----:B------:R-:W-:Y:S01]  /*2540*/  UMOV UR4, UR23 ;  /* 0x0000001700047c82 */ /* 0x000fe20008000000 */
[----:B------:R-:W-:Y:S02]  /*2550*/  UIMAD.WIDE.U32 UR18, UR38, UR12, URZ ;  /* 0x0000000c261272a5 */ /* 0x000fe4000f8e00ff */
[----:B------:R-:W-:-:S03]  /*2560*/  UIMAD.WIDE.U32 UR22, UR8, UR10, URZ ;  /* 0x0000000a081672a5 */ /* 0x000fc6000f8e00ff */
[----:B------:R-:W-:Y:S01]  /*2570*/  UMOV UR16, UR17 ;  /* 0x0000001100107c82 */ /* 0x000fe20008000000 */
[----:B------:R-:W-:Y:S02]  /*2580*/  USHF.R.U32.HI UR4, URZ, UR25, UR4 ;  /* 0x00000019ff047299 */ /* 0x000fe40008011604 */
[----:B------:R-:W-:Y:S01]  /*2590*/  @UP3 USHF.R.U32.HI UR6, URZ, UR11, UR16 ;  /* 0x0000000bff063299 */ /* 0x000fe20008011610 */
[----:B------:R-:W-:Y:S01]  /*25a0*/  UMOV UR18, UR19 ;  /* 0x0000001300127c82 */ /* 0x000fe20008000000 */
[----:B------:R-:W-:Y:S01]  /*25b0*/  UMOV UR22, UR23 ;  /* 0x0000001700167c82 */ /* 0x000fe20008000000 */
[----:B------:R-:W-:Y:S02]  /*25c0*/  USHF.R.U32.HI UR13, URZ, UR13, UR18 ;  /* 0x0000000dff0d7299 */ /* 0x000fe40008011612 */
[----:B------:R-:W-:Y:S02]  /*25d0*/  USEL UR4, UR37, UR4, !UP0 ;  /* 0x0000000425047287 */ /* 0x000fe4000c000000 */
[----:B------:R-:W-:-:S02]  /*25e0*/  @UP3 USHF.R.U32.HI UR8, URZ, UR11, UR22 ;  /* 0x0000000bff083299 */ /* 0x000fc40008011616 */
[----:B------:R-:W-:Y:S02]  /*25f0*/  UIMAD UR9, UR40, UR6, URZ ;  /* 0x00000006280972a4 */ /* 0x000fe4000f8e02ff */
[----:B------:R-:W-:Y:S02]  /*2600*/  USEL UR6, UR38, UR13, !UP2 ;  /* 0x0000000d26067287 */ /* 0x000fe4000d000000 */
[----:B------:R-:W-:Y:S02]  /*2610*/  UIMAD UR12, UR40, UR8, URZ ;  /* 0x00000008280c72a4 */ /* 0x000fe4000f8e02ff */
[----:B------:R-:W-:Y:S02]  /*2620*/  UISETP.GE.AND UP0, UPT, UR4, UR9, UPT ;  /* 0x000000090400728c */ /* 0x000fe4000bf06270 */
[----:B------:R-:W-:Y:S02]  /*2630*/  UIMAD.WIDE.U32 UR16, UR4, UR10, URZ ;  /* 0x0000000a041072a5 */ /* 0x000fe4000f8e00ff */
[----:B------:R-:W-:-:S02]  /*2640*/  UISETP.GE.OR UP0, UPT, UR6, UR12, UP0 ;  /* 0x0000000c0600728c */ /* 0x000fc40008706670 */
        /* <DEDUP_REMOVED lines=19> */
.L_x_41:
[----:B------:R-:W2:Y:S02]  /*2780*/  LDCU UR4, c[0x0][0xb30] ;  /* 0x00016600ff0477ac */ /* 0x000ea40008000800 */
[----:B--2---:R-:W-:-:S09]  /*2790*/  UISETP.NE.AND UP0, UPT, UR4, 0x1, UPT ;  /* 0x000000010400788c */ /* 0x004fd2000bf05270 */
[----:B------:R-:W-:Y:S05]  /*27a0*/  BRA.U UP0, `(.L_x_42) ;  /* 0x0000000100447547 */ /* 0x000fea000b800000 */
[----:B------:R-:W2:Y:S01]  /*27b0*/  LDCU.128 UR12, c[0x0][0xb10] ;  /* 0x00016200ff0c77ac */ /* 0x000ea20008000c00 */
[----:B------:R-:W3:Y:S01]  /*27c0*/  LDCU UR16, c[0x0][0xb0c] ;  /* 0x00016180ff1077ac */ /* 0x000ee20008000800 */
[----:B------:R-:W4:Y:S01]  /*27d0*/  LDCU UR17, c[0x0][0xb20] ;  /* 0x00016400ff1177ac */ /* 0x000f220008000800 */
[----:B--2---:R-:W-:Y:S02]  /*27e0*/  UIMAD.WIDE.U32 UR10, UR38, UR12, URZ ;  /* 0x0000000c260a72a5 */ /* 0x004fe4000f8e00ff */
[----:B------:R-:W-:Y:S02]  /*27f0*/  UIMAD.WIDE.U32 UR8, UR37, UR15, URZ ;  /* 0x0000000f250872a5 */ /* 0x000fe4000f8e00ff */
[----:B---3--:R-:W-:Y:S02]  /*2800*/  UISETP.NE.AND UP2, UPT, UR16, 0x1, UPT ;  /* 0x000000011000788c */ /* 0x008fe4000bf45270 */
[----:B------:R-:W-:Y:S01]  /*2810*/  UISETP.NE.AND UP0, UPT, UR14, 0x1, UPT ;  /* 0x000000010e00788c */ /* 0x000fe2000bf05270 */
[----:B------:R-:W-:-:S02]  /*2820*/  UMOV UR6, UR11 ;  /* 0x0000000b00067c82 */ /* 0x000fc40008000000 */
[----:B------:R-:W-:Y:S01]  /*2830*/  UMOV UR4, UR9 ;  /* 0x0000000900047c82 */ /* 0x000fe20008000000 */
[----:B------:R-:W-:Y:S02]  /*2840*/  USHF.R.U32.HI UR6, URZ, UR13, UR6 ;  /* 0x0000000dff067299 */ /* 0x000fe40008011606 */
[----:B----4-:R-:W-:Y:S02]  /*2850*/  USHF.R.U32.HI UR4, URZ, UR17, UR4 ;  /* 0x00000011ff047299 */ /* 0x010fe40008011604 */
[----:B------:R-:W-:Y:S02]  /*2860*/  USEL UR6, UR38, UR6, !UP2 ;  /* 0x0000000626067287 */ /* 0x000fe4000d000000 */
[----:B------:R-:W-:-:S04]  /*2870*/  USEL UR4, UR37, UR4, !UP0 ;  /* 0x0000000425047287 */ /* 0x000fc8000c000000 */
[----:B------:R-:W-:Y:S02]  /*2880*/  UIADD3 UR8, UPT, UPT, UR6, -UR4, URZ ;  /* 0x8000000406087290 */ /* 0x000fe4000fffe0ff */
[----:B------:R-:W-:Y:S02]  /*2890*/  UIADD3 UR4, UPT, UPT, -UR6, UR4, URZ ;  /* 0x0000000406047290 */ /* 0x000fe4000fffe1ff */
[----:B------:R-:W-:Y:S02]  /*28a0*/  UIMAD UR37, UR8, UR14, UR37 ;  /* 0x0000000e082572a4 */ /* 0x000fe4000f8e0225 */
[----:B------:R-:W-:-:S12]  /*28b0*/  UIMAD UR38, UR4, UR16, UR38 ;  /* 0x00000010042672a4 */ /* 0x000fd8000f8e0226 */
.L_x_42:
[----:B------:R-:W-:Y:S01]  /*28c0*/  VIADD R11, R11, 0x1 ;  /* 0x000000010b0b7836 */ /* 0x000fe20000000000 */
[----:B------:R-:W-:Y:S01]  /*28d0*/  PLOP3.LUT P1, PT, PT, PT, PT, 0x80, 0x8 ;  /* 0x000000000008781c */ /* 0x000fe20003f2f070 */
[----:B------:R-:W-:Y:S02]  /*28e0*/  UIADD3 UR46, UPT, UPT, UR38, UR58, URZ ;  /* 0x0000003a262e7290 */ /* 0x000fe4000fffe0ff */
[----:B------:R-:W-:Y:S01]  /*28f0*/  UIADD3 UR45, UPT, UPT, UR37, UR55, URZ ;  /* 0x00000037252d7290 */ /* 0x000fe2000fffe0ff */
[----:B------:R-:W-:-:S04]  /*2900*/  ISETP.NE.AND P0, PT, R11, 0x2, PT ;  /* 0x000000020b00780c */ /* 0x000fc80003f05270 */
[----:B-1----:R-:W-:Y:S02]  /*2910*/  SEL R0, RZ, 0x1, P0 ;  /* 0x00000001ff007807 */ /* 0x002fe40000000000 */
[----:B------:R-:W-:Y:S02]  /*2920*/  SEL R11, R11, RZ, P0 ;  /* 0x000000ff0b0b7207 */ /* 0x000fe40000000000 */
[----:B------:R-:W-:Y:S01]  /*2930*/  LOP3.LUT R10, R10, R0, RZ, 0x3c, !PT ;  /* 0x000000000a0a7212 */ /* 0x000fe200078e3cff */
[----:B------:R-:W-:Y:S06]  /*2940*/  BRA.U UP1, `(.L_x_43) ;  /* 0xfffffff101607547 */ /* 0x000fec000b83ffff */
[----:B------:R-:W-:Y:S01]  /*2950*/  UIADD3 UR7, UPT, UPT, UR7, 0x88, URZ ;  /* 0x0000008807077890 */ /* 0x000fe2000fffe0ff */
[----:B------:R-:W-:-:S03]  /*2960*/  SHF.L.U32 R2, R12, 0x1f, RZ ;  /* 0x0000001f0c027819 */ /* 0x000fc600000006ff */
[----:B------:R-:W-:-:S09]  /*2970*/  ULEA UR4, UR5, UR7, 0x3 ;  /* 0x0000000705047291 */ /* 0x000fd2000f8e18ff */
[----:B------:R-:W1:Y:S02]  /*2980*/  SYNCS.PHASECHK.TRANS64.TRYWAIT P0, [UR4], R2 ;  /* 0x00000002ff0075a7 */ /* 0x000e640008001104 */
[----:B-1----:R-:W-:Y:S05]  /*2990*/  @!P0 BRA `(.L_x_44) ;  /* 0x0000005000248947 */ /* 0x002fea0003800000 */
.L_x_121:
[----:B------:R-:W-:-:S04]  /*29a0*/  UIADD3 UR4, UPT, UPT, UR5, 0x1, URZ ;  /* 0x0000000105047890 */ /* 0x000fc8000fffe0ff */
[----:B------:R-:W-:-:S04]  /*29b0*/  UISETP.NE.AND UP0, UPT, UR4, 0x11, UPT ;  /* 0x000000110400788c */ /* 0x000fc8000bf05270 */
[----:B------:R-:W-:Y:S02]  /*29c0*/  USEL UR6, URZ, 0x1, UP0 ;  /* 0x00000001ff067887 */ /* 0x000fe40008000000 */
[----:B------:R-:W-:-:S04]  /*29d0*/  USEL UR4, UR4, URZ, UP0 ;  /* 0x000000ff04047287 */ /* 0x000fc80008000000 */
[----:B------:R-:W-:Y:S01]  /*29e0*/  ULEA UR5, UR4, UR7, 0x3 ;  /* 0x0000000704057291 */ /* 0x000fe2000f8e18ff */
[----:B-1----:R-:W-:-:S04]  /*29f0*/  LOP3.LUT R2, R12, UR6, RZ, 0x3c, !PT ;  /* 0x000000060c027c12 */ /* 0x002fc8000f8e3cff */
[----:B------:R-:W-:-:S04]  /*2a00*/  SHF.L.U32 R3, R2, 0x1f, RZ ;  /* 0x0000001f02037819 */ /* 0x000fc800000006ff */
[----:B------:R-:W1:Y:S02]  /*2a10*/  SYNCS.PHASECHK.TRANS64.TRYWAIT P0, [UR5], R3 ;  /* 0x00000003ff0075a7 */ /* 0x000e640008001105 */
[----:B-1----:R-:W-:Y:S05]  /*2a20*/  @!P0 BRA `(.L_x_45) ;  /* 0x0000005000188947 */ /* 0x002fea0003800000 */
.L_x_123:
[----:B------:R-:W-:-:S04]  /*2a30*/  UIADD3 UR4, UPT, UPT, UR4, 0x1, URZ ;  /* 0x0000000104047890 */ /* 0x000fc8000fffe0ff */
[----:B------:R-:W-:-:S04]  /*2a40*/  UISETP.NE.AND UP0, UPT, UR4, 0x11, UPT ;  /* 0x000000110400788c */ /* 0x000fc8000bf05270 */
[----:B------:R-:W-:Y:S02]  /*2a50*/  USEL UR6, URZ, 0x1, UP0 ;  /* 0x00000001ff067887 */ /* 0x000fe40008000000 */
[----:B------:R-:W-:-:S04]  /*2a60*/  USEL UR4, UR4, URZ, UP0 ;  /* 0x000000ff04047287 */ /* 0x000fc80008000000 */
[----:B------:R-:W-:Y:S01]  /*2a70*/  ULEA UR5, UR4, UR7, 0x3 ;  /* 0x0000000704057291 */ /* 0x000fe2000f8e18ff */
[----:B------:R-:W-:-:S04]  /*2a80*/  LOP3.LUT R2, R2, UR6, RZ, 0x3c, !PT ;  /* 0x0000000602027c12 */ /* 0x000fc8000f8e3cff */
[----:B-1----:R-:W-:-:S04]  /*2a90*/  SHF.L.U32 R3, R2, 0x1f, RZ ;  /* 0x0000001f02037819 */ /* 0x002fc800000006ff */
[----:B------:R-:W1:Y:S02]  /*2aa0*/  SYNCS.PHASECHK.TRANS64.TRYWAIT P0, [UR5], R3 ;  /* 0x00000003ff0075a7 */ /* 0x000e640008001105 */
[----:B-1----:R-:W-:Y:S05]  /*2ab0*/  @!P0 BRA `(.L_x_46) ;  /* 0x00000050000c8947 */ /* 0x002fea0003800000 */
.L_x_125:
        /* <DEDUP_REMOVED lines=9> */
.L_x_127:
        /* <DEDUP_REMOVED lines=9> */
.L_x_129:
        /* <DEDUP_REMOVED lines=9> */
.L_x_131:
        /* <DEDUP_REMOVED lines=9> */
.L_x_133:
        /* <DEDUP_REMOVED lines=9> */
.L_x_135:
        /* <DEDUP_REMOVED lines=9> */
.L_x_137:
        /* <DEDUP_REMOVED lines=9> */
.L_x_139:
        /* <DEDUP_REMOVED lines=9> */
.L_x_141:
        /* <DEDUP_REMOVED lines=9> */
.L_x_143:
        /* <DEDUP_REMOVED lines=9> */
.L_x_145:
        /* <DEDUP_REMOVED lines=9> */
.L_x_147:
        /* <DEDUP_REMOVED lines=9> */
.L_x_149:
        /* <DEDUP_REMOVED lines=9> */
.L_x_151:
[----:B------:R-:W-:-:S04]  /*3210*/  UIADD3 UR4, UPT, UPT, UR4, 0x1, URZ ;  /* 0x0000000104047890 */ /* 0x000fc8000fffe0ff */
[----:B------:R-:W-:-:S04]  /*3220*/  UISETP.NE.AND UP0, UPT, UR4, 0x11, UPT ;  /* 0x000000110400788c */ /* 0x000fc8000bf05270 */
[----:B------:R-:W-:Y:S02]  /*3230*/  USEL UR5, URZ, 0x1, UP0 ;  /* 0x00000001ff057887 */ /* 0x000fe40008000000 */
[----:B------:R-:W-:-:S04]  /*3240*/  USEL UR4, UR4, URZ, UP0 ;  /* 0x000000ff04047287 */ /* 0x000fc80008000000 */
[----:B------:R-:W-:Y:S01]  /*3250*/  ULEA UR4, UR4, UR7, 0x3 ;  /* 0x0000000704047291 */ /* 0x000fe2000f8e18ff */
[----:B------:R-:W-:-:S04]  /*3260*/  LOP3.LUT R2, R2, UR5, RZ, 0x3c, !PT ;  /* 0x0000000502027c12 */ /* 0x000fc8000f8e3cff */
[----:B------:R-:W-:Y:S01]  /*3270*/  SHF.L.U32 R2, R2, 0x1f, RZ ;  /* 0x0000001f02027819 */ /* 0x000fe200000006ff */
[----:B-1----:R-:W-:-:S07]  /*3280*/  IMAD.U32 R0, RZ, RZ, UR4 ;  /* 0x00000004ff007e24 */ /* 0x002fce000f8e00ff */
.L_x_60:
[----:B-1----:R1:W2:Y:S02]  /*3290*/  SYNCS.PHASECHK.TRANS64.TRYWAIT P0, [R0+URZ], R2 ;  /* 0x00000002000075a7 */ /* 0x0022a400080011ff */
[----:B--2---:R-:W-:Y:S05]  /*32a0*/  @!P0 NANOSLEEP.SYNCS 0x989680 ;  /* 0x009896800000895d */ /* 0x004fea0003900000 */
[----:B------:R-:W2:Y:S02]  /*32b0*/  @!P0 SYNCS.PHASECHK.TRANS64 P0, [R0+URZ], R2 ;  /* 0x00000002000085a7 */ /* 0x000ea400080010ff */
[----:B--2---:R-:W-:Y:S05]  /*32c0*/  @P0 EXIT ;  /* 0x000000000000094d */ /* 0x004fea0003800000 */
[----:B------:R-:W-:Y:S05]  /*32d0*/  BRA `(.L_x_60) ;  /* 0xfffffffc00ec7947 */ /* 0x000fea000383ffff */
.L_x_23:
[----:B------:R-:W-:-:S04]  /*32e0*/  UISETP.NE.AND UP0, UPT, UR61, URZ, UPT ;  /* 0x000000ff3d00728c */ /* 0x000fc8000bf05270 */
[----:B------:R-:W-:-:S09]  /*32f0*/  UISETP.NE.OR UP0, UPT, UR22, 0x1, UP0 ;  /* 0x000000011600788c */ /* 0x000fd20008705670 */
[----:B------:R-:W-:Y:S05]  /*3300*/  BRA.U UP0, `(.L_x_61) ;  /* 0x0000000500487547 */ /* 0x000fea000b800000 */
[----:B------:R-:W-:Y:S01]  /*3310*/  ISETP.GE.U32.AND P2, PT, R0, 0x8, PT ;  /* 0x000000080000780c */ /* 0x000fe20003f46070 */
[----:B------:R-:W-:Y:S01]  /*3320*/  IMAD.MOV.U32 R12, RZ, RZ, 0x1 ;  /* 0x00000001ff0c7424 */ /* 0x000fe200078e00ff */
[----:B------:R-:W-:Y:S02]  /*3330*/  CS2R R10, SRZ ;  /* 0x00000000000a7805 */ /* 0x000fe4000001ff00 */
[----:B------:R-:W-:Y:S01]  /*3340*/  CS2R R8, SRZ ;  /* 0x0000000000087805 */ /* 0x000fe2000001ff00 */
[----:B------:R-:W-:Y:S01]  /*3350*/  UMOV UR4, 0x400 ;  /* 0x0000040000047882 */ /* 0x000fe20000000000 */
[----:B------:R-:W-:Y:S01]  /*3360*/  UMOV UR5, URZ ;  /* 0x000000ff00057c82 */ /* 0x000fe20008000000 */
[----:B------:R-:W-:-:S12]  /*3370*/  ULEA UR6, UR61, UR4, 0x18 ;  /* 0x000000043d067291 */ /* 0x000fd8000f8ec0ff */
.L_x_65:
[----:B------:R-:W-:Y:S02]  /*3380*/  LEA R2, R8, UR6, 0x3 ;  /* 0x0000000608027c11 */ /* 0x000fe4000f8e18ff */
[----:B------:R-:W-:-:S03]  /*3390*/  SHF.L.U32 R4, R9, 0x1f, RZ ;  /* 0x0000001f09047819 */ /* 0x000fc600000006ff */
[----:B------:R-:W-:Y:S01]  /*33a0*/  VIADD R5, R2, 0x1a0 ;  /* 0x000001a002057836 */ /* 0x000fe20000000000 */
[----:B------:R-:W1:Y:S02]  /*33b0*/  SYNCS.PHASECHK.TRANS64.TRYWAIT P0, [R2+URZ+0x190], R4 ;  /* 0x00019004020075a7 */ /* 0x000e6400080011ff */
[----:B-1----:R-:W-:Y:S05]  /*33c0*/  @!P0 BRA `(.L_x_62) ;  /* 0x0000004c00188947 */ /* 0x002fea0003800000 */
.L_x_152:
[----:B------:R-:W-:Y:S01]  /*33d0*/  ULEA UR4, UR5, UR6, 0x3 ;  /* 0x0000000605047291 */ /* 0x000fe2000f8e18ff */
[----:B-1----:R-:W-:Y:S01]  /*33e0*/  PRMT R2, RZ, 0x654, R5 ;  /* 0x00000654ff027816 */ /* 0x002fe20000000005 */
[----:B------:R-:W-:Y:S01]  /*33f0*/  @!P2 IMAD.MOV.U32 R4, RZ, RZ, 0x10 ;  /* 0x00000010ff04a424 */ /* 0x000fe200078e00ff */
[----:B------:R-:W-:Y:S01]  /*3400*/  SHF.L.U32 R5, R12, 0x1f, RZ ;  /* 0x0000001f0c057819 */ /* 0x000fe200000006ff */
[----:B------:R-:W-:Y:S01]  /*3410*/  UIADD3 UR7, UPT, UPT, UR4, 0x130, URZ ;  /* 0x0000013004077890 */ /* 0x000fe2000fffe0ff */
[----:B------:R1:W-:Y:S05]  /*3420*/  SYNCS.ARRIVE.TRANS64.RED.A1T0 RZ, [R2+URZ], RZ ;  /* 0x000000ff02ff79a7 */ /* 0x0003ea00081004ff */
[----:B------:R-:W-:Y:S01]  /*3430*/  IMAD.U32 R6, RZ, RZ, UR7 ;  /* 0x00000007ff067e24 */ /* 0x000fe2000f8e00ff */
[----:B------:R-:W2:Y:S04]  /*3440*/  SYNCS.PHASECHK.TRANS64.TRYWAIT P0, [UR4+0x140], R5 ;  /* 0x00014005ff0075a7 */ /* 0x000ea80008001104 */
[----:B------:R-:W-:Y:S01]  /*3450*/  PRMT R6, R0, 0x654, R6 ;  /* 0x0000065400067816 */ /* 0x000fe20000000006 */
[----:B-12---:R-:W-:Y:S06]  /*3460*/  @!P0 BRA `(.L_x_63) ;  /* 0x0000004c00048947 */ /* 0x006fec0003800000 */
.L_x_154:
[----:B------:R-:W-:Y:S01]  /*3470*/  ULEA UR8, UR5, UR6, 0x4 ;  /* 0x0000000605087291 */ /* 0x000fe2000f8e20ff */
[----:B------:R-:W-:Y:S01]  /*3480*/  SEL R3, R6, R3, !P2 ;  /* 0x0000000306037207 */ /* 0x000fe20005000000 */
[----:B------:R-:W-:Y:S01]  /*3490*/  UIADD3 UR9, UPT, UPT, UR4, 0x130, URZ ;  /* 0x0000013004097890 */ /* 0x000fe2000fffe0ff */
[----:B-1----:R-:W-:Y:S01]  /*34a0*/  LEA R2, R11, UR6, 0x3 ;  /* 0x000000060b027c11 */ /* 0x002fe2000f8e18ff */
[----:B------:R-:W-:Y:S01]  /*34b0*/  UIADD3 UR8, UPT, UPT, UR8, 0x1c0, URZ ;  /* 0x000001c008087890 */ /* 0x000fe2000fffe0ff */
[----:B------:R1:W-:Y:S01]  /*34c0*/  @!P2 SYNCS.ARRIVE.TRANS64.RED RZ, [R3+URZ], R4 ;  /* 0x0000000403ffa9a7 */ /* 0x0003e200080004ff */
[----:B------:R-:W-:Y:S01]  /*34d0*/  UIADD3 UR4, UPT, UPT, UR5, 0x1, URZ ;  /* 0x0000000105047890 */ /* 0x000fe2000fffe0ff */
[----:B------:R-:W-:-:S03]  /*34e0*/  VIADD R8, R8, 0x1 ;  /* 0x0000000108087836 */ /* 0x000fc60000000000 */
[----:B------:R-:W-:Y:S02]  /*34f0*/  UISETP.NE.AND UP0, UPT, UR4, 0x2, UPT ;  /* 0x000000020400788c */ /* 0x000fe4000bf05270 */
[----:B------:R-:W-:Y:S01]  /*3500*/  ISETP.NE.AND P0, PT, R8, 0x2, PT ;  /* 0x000000020800780c */ /* 0x000fe20003f05270 */
[----:B------:R-:W-:Y:S06]  /*3510*/  UGETNEXTWORKID.BROADCAST [UR8], [UR9] ;  /* 0x00000000080073ca */ /* 0x000fec0008000100 */
[----:B------:R-:W-:Y:S02]  /*3520*/  USEL UR7, URZ, 0x1, UP0 ;  /* 0x00000001ff077887 */ /* 0x000fe40008000000 */
[----:B------:R-:W-:-:S04]  /*3530*/  USEL UR5, UR4, URZ, UP0 ;  /* 0x000000ff04057287 */ /* 0x000fc80008000000 */
[----:B------:R-:W-:Y:S02]  /*3540*/  LOP3.LUT R12, R12, UR7, RZ, 0x3c, !PT ;  /* 0x000000070c0c7c12 */ /* 0x000fe4000f8e3cff */
[----:B-1----:R-:W-:-:S04]  /*3550*/  SHF.L.U32 R4, R10, 0x1f, RZ ;  /* 0x0000001f0a047819 */ /* 0x002fc800000006ff */
[----:B------:R-:W1:Y:S02]  /*3560*/  SYNCS.PHASECHK.TRANS64.TRYWAIT P1, [R2+URZ+0x130], R4 ;  /* 0x00013004020075a7 */ /* 0x000e6400080211ff */
[----:B-1----:R-:W-:Y:S05]  /*3570*/  @!P1 BRA `(.L_x_64) ;  /* 0x0000004800d89947 */ /* 0x002fea0003800000 */
.L_x_155:
[C---:B-1----:R-:W-:Y:S01]  /*3580*/  LEA R4, R11.reuse, UR6, 0x4 ;  /* 0x000000060b047c11 */ /* 0x042fe2000f8e20ff */
[----:B------:R-:W-:Y:S01]  /*3590*/  VIADD R2, R2, 0x140 ;  /* 0x0000014002027836 */ /* 0x000fe20000000000 */
[----:B------:R-:W-:Y:S01]  /*35a0*/  SEL R8, R8, RZ, P0 ;  /* 0x000000ff08087207 */ /* 0x000fe20000000000 */
[----:B------:R-:W-:-:S03]  /*35b0*/  VIADD R11, R11, 0x1 ;  /* 0x000000010b0b7836 */ /* 0x000fc60000000000 */
[----:B------:R-:W1:Y:S01]  /*35c0*/  LDS.128 R4, [R4+0x1c0] ;  /* 0x0001c00004047984 */ /* 0x000e620000000c00 */
[----:B------:R-:W-:Y:S02]  /*35d0*/  PRMT R2, RZ, 0x654, R2 ;  /* 0x00000654ff027816 */ /* 0x000fe40000000002 */
[C---:B------:R-:W-:Y:S01]  /*35e0*/  ISETP.NE.AND P1, PT, R11.reuse, 0x2, PT ;  /* 0x000000020b00780c */ /* 0x040fe20003f25270 */
[----:B------:R-:W-:Y:S01]  /*35f0*/  @!PT LDS RZ, [RZ] ;  /* 0x00000000fffff984 */ /* 0x000fe20000000800 */
[----:B------:R-:W-:Y:S01]  /*3600*/  @!PT LDS RZ, [RZ] ;  /* 0x00000000fffff984 */ /* 0x000fe20000000800 */
[----:B------:R-:W-:Y:S01]  /*3610*/  @!PT LDS RZ, [RZ] ;  /* 0x00000000fffff984 */ /* 0x000fe20000000800 */
[----:B------:R-:W-:Y:S01]  /*3620*/  @!PT LDS RZ, [RZ] ;  /* 0x00000000fffff984 */ /* 0x000fe20000000800 */
[----:B------:R2:W-:Y:S06]  /*3630*/  MEMBAR.ALL.CTA ;  /* 0x0000000000007992 */ /* 0x0005ec0000008000 */
[----:B--2---:R-:W2:Y:S01]  /*3640*/  FENCE.VIEW.ASYNC.S ;  /* 0x00000000000073c6 */ /* 0x004ea20000000000 */
[----:B------:R-:W-:Y:S01]  /*3650*/  SEL R11, R11, RZ, P1 ;  /* 0x000000ff0b0b7207 */ /* 0x000fe20000800000 */
[----:B--2---:R2:W-:Y:S01]  /*3660*/  SYNCS.ARRIVE.TRANS64.RED.A1T0 RZ, [R2+URZ], RZ ;  /* 0x000000ff02ff79a7 */ /* 0x0045e200081004ff */
[----:B-1----:R-:W-:-:S02]  /*3670*/  LOP3.LUT P3, RZ, R6, 0x1, RZ, 0xc0, !PT ;  /* 0x0000000106ff7812 */ /* 0x002fc4000786c0ff */
[----:B------:R-:W-:-:S04]  /*3680*/  SEL R4, RZ, 0x1, P1 ;  /* 0x00000001ff047807 */ /* 0x000fc80000800000 */
[----:B------:R-:W-:Y:S02]  /*3690*/  LOP3.LUT R10, R10, R4, RZ, 0x3c, !PT ;  /* 0x000000040a0a7212 */ /* 0x000fe400078e3cff */
[----:B--2---:R-:W-:-:S04]  /*36a0*/  SEL R2, RZ, 0x1, P0 ;  /* 0x00000001ff027807 */ /* 0x004fc80000000000 */
[----:B------:R-:W-:Y:S01]  /*36b0*/  LOP3.LUT R9, R9, R2, RZ, 0x3c, !PT ;  /* 0x0000000209097212 */ /* 0x000fe200078e3cff */
[----:B------:R-:W-:Y:S06]  /*36c0*/  @P3 BRA `(.L_x_65) ;  /* 0xfffffffc002c3947 */ /* 0x000fec000383ffff */
[----:B------:R-:W-:Y:S01]  /*36d0*/  ULEA UR4, UR5, UR6, 0x3 ;  /* 0x0000000605047291 */ /* 0x000fe2000f8e18ff */
[----:B------:R-:W-:-:S08]  /*36e0*/  SHF.L.U32 R2, R12, 0x1f, RZ ;  /* 0x0000001f0c027819 */ /* 0x000fd000000006ff */
[----:B------:R-:W1:Y:S02]  /*36f0*/  SYNCS.PHASECHK.TRANS64 P0, [UR4+0x140], R2 ;  /* 0x00014002ff0075a7 */ /* 0x000e640008001004 */
[----:B-1----:R-:W-:Y:S05]  /*3700*/  @P0 BRA `(.L_x_66) ;  /* 0x0000000000080947 */ /* 0x002fea0003800000 */
[----:B------:R-:W1:Y:S02]  /*3710*/  SYNCS.PHASECHK.TRANS64.TRYWAIT P0, [UR4+0x140], R2 ;  /* 0x00014002ff0075a7 */ /* 0x000e640008001104 */
[----:B-1----:R-:W-:Y:S05]  /*3720*/  @!P0 BRA `(.L_x_67) ;  /* 0x0000004800808947 */ /* 0x002fea0003800000 */
.L_x_66:
[----:B------:R-:W-:-:S04]  /*3730*/  UIADD3 UR7, UPT, UPT, UR5, 0x1, URZ ;  /* 0x0000000105077890 */ /* 0x000fc8000fffe0ff */
[----:B------:R-:W-:-:S04]  /*3740*/  UISETP.NE.AND UP0, UPT, UR7, 0x2, UPT ;  /* 0x000000020700788c */ /* 0x000fc8000bf05270 */
[----:B------:R-:W-:Y:S02]  /*3750*/  USEL UR8, URZ, 0x1, UP0 ;  /* 0x00000001ff087887 */ /* 0x000fe40008000000 */
[----:B------:R-:W-:-:S04]  /*3760*/  USEL UR7, UR7, URZ, UP0 ;  /* 0x000000ff07077287 */ /* 0x000fc80008000000 */
[----:B------:R-:W-:Y:S01]  /*3770*/  ULEA UR7, UR7, UR6, 0x3 ;  /* 0x0000000607077291 */ /* 0x000fe2000f8e18ff */
[----:B-1----:R-:W-:-:S04]  /*3780*/  LOP3.LUT R2, R12, UR8, RZ, 0x3c, !PT ;  /* 0x000000080c027c12 */ /* 0x002fc8000f8e3cff */
[----:B------:R-:W-:-:S04]  /*3790*/  SHF.L.U32 R0, R2, 0x1f, RZ ;  /* 0x0000001f02007819 */ /* 0x000fc800000006ff */
[----:B------:R-:W1:Y:S02]  /*37a0*/  SYNCS.PHASECHK.TRANS64 P0, [UR7+0x140], R0 ;  /* 0x00014000ff0075a7 */ /* 0x000e640008001007 */
[----:B-1----:R-:W-:Y:S05]  /*37b0*/  @P0 EXIT ;  /* 0x000000000000094d */ /* 0x002fea0003800000 */
[----:B------:R-:W-:Y:S02]  /*37c0*/  SHF.L.U32 R2, R2, 0x1f, RZ ;  /* 0x0000001f02027819 */ /* 0x000fe400000006ff */
[----:B------:R-:W-:-:S07]  /*37d0*/  MOV R0, UR7 ;  /* 0x0000000700007c02 */ /* 0x000fce0008000f00 */
.L_x_68:
[----:B-1----:R1:W2:Y:S02]  /*37e0*/  SYNCS.PHASECHK.TRANS64.TRYWAIT P0, [R0+URZ+0x140], R2 ;  /* 0x00014002000075a7 */ /* 0x0022a400080011ff */
[----:B--2---:R-:W-:Y:S05]  /*37f0*/  @!P0 NANOSLEEP.SYNCS 0x989680 ;  /* 0x009896800000895d */ /* 0x004fea0003900000 */
[----:B------:R-:W2:Y:S02]  /*3800*/  @!P0 SYNCS.PHASECHK.TRANS64 P0, [R0+URZ+0x140], R2 ;  /* 0x00014002000085a7 */ /* 0x000ea400080010ff */
[----:B--2---:R-:W-:Y:S05]  /*3810*/  @P0 EXIT ;  /* 0x000000000000094d */ /* 0x004fea0003800000 */
[----:B------:R-:W-:Y:S05]  /*3820*/  BRA `(.L_x_68) ;  /* 0xfffffffc00ec7947 */ /* 0x000fea000383ffff */
.L_x_61:
[----:B------:R-:W-:Y:S05]  /*3830*/  BRA.U UP4, `(.L_x_69) ;  /* 0x0000000d04847547 */ /* 0x000fea000b800000 */
[----:B------:R-:W-:Y:S01]  /*3840*/  UMOV UR4, 0x40 ;  /* 0x0000004000047882 */ /* 0x000fe20000000000 */
[----:B------:R-:W-:Y:S01]  /*3850*/  NOP ;  /* 0x0000000000007918 */ /* 0x000fe20000000000 */
[----:B------:R-:W-:Y:S01]  /*3860*/  ULEA UR5, UR61, UR4, 0x18 ;  /* 0x000000043d057291 */ /* 0x000fe2000f8ec0ff */
[----:B------:R-:W-:Y:S02]  /*3870*/  UMOV UR6, 0x400 ;  /* 0x0000040000067882 */ /* 0x000fe40000000000 */
[----:B------:R-:W-:-:S06]  /*3880*/  ULEA UR6, UR61, UR6, 0x18 ;  /* 0x000000063d067291 */ /* 0x000fcc000f8ec0ff */
[----:B------:R-:W1:Y:S02]  /*3890*/  LDS.U8 R0, [UR5+0x1c] ;  /* 0x00001c05ff007984 */ /* 0x000e640008000000 */
[----:B-1----:R-:W-:-:S13]  /*38a0*/  ISETP.NE.AND P0, PT, R0, RZ, PT ;  /* 0x000000ff0000720c */ /* 0x002fda0003f05270 */
[----:B------:R-:W-:Y:S05]  /*38b0*/  @P0 BRA `(.L_x_70) ;  /* 0x0000000000580947 */ /* 0x000fea0003800000 */
[----:B------:R-:W-:-:S13]  /*38c0*/  ELECT P0, URZ, PT ;  /* 0x0000000000ff782f */ /* 0x000fda0003800000 */
[----:B------:R-:W-:Y:S05]  /*38d0*/  @!P0 BRA `(.L_x_71) ;  /* 0x0000000000608947 */ /* 0x000fea0003800000 */
[----:B------:R-:W-:Y:S01]  /*38e0*/  UMOV UR4, 0x10 ;  /* 0x0000001000047882 */ /* 0x000fe20000000000 */
[----:B------:R-:W-:Y:S01]  /*38f0*/  HFMA2 R0, -RZ, RZ, 0, 5.9604644775390625e-08 ;  /* 0x00000001ff007431 */ /* 0x000fe200000001ff */
[----:B------:R-:W-:-:S03]  /*3900*/  MOV R3, 0xffff ;  /* 0x0000ffff00037802 */ /* 0x000fc60000000f00 */
[----:B------:R-:W-:Y:S04]  /*3910*/  DEPBAR.LE SB1, 0x36 ;  /* 0x00009d800000791a */ /* 0x000fe80000000000 */
[----:B------:R-:W1:Y:S02]  /*3920*/  UTCATOMSWS.FIND_AND_SET.ALIGN UP0, UR4, UR4 ;  /* 0x00000004000475e3 */ /* 0x000e640008000800 */
[----:B-1----:R-:W-:Y:S01]  /*3930*/  MOV R4, UR4 ;  /* 0x0000000400047c02 */ /* 0x002fe20008000f00 */
[----:B------:R-:W-:Y:S06]  /*3940*/  BRA.U UP0, `(.L_x_72) ;  /* 0x0000000100187547 */ /* 0x000fec000b800000 */
.L_x_73:
[----:B------:R-:W-:Y:S05]  /*3950*/  NANOSLEEP 0x64 ;  /* 0x000000640000795d */ /* 0x000fea0003800000 */
[----:B------:R-:W-:-:S05]  /*3960*/  UMOV UR4, 0x10 ;  /* 0x0000001000047882 */ /* 0x000fca0000000000 */
[----:B------:R-:W-:Y:S04]  /*3970*/  DEPBAR.LE SB1, 0x36 ;  /* 0x00009d800000791a */ /* 0x000fe80000000000 */
[----:B------:R-:W1:Y:S02]  /*3980*/  UTCATOMSWS.FIND_AND_SET.ALIGN UP0, UR4, UR4 ;  /* 0x00000004000475e3 */ /* 0x000e640008000800 */
[----:B-1----:R-:W-:Y:S01]  /*3990*/  MOV R4, UR4 ;  /* 0x0000000400047c02 */ /* 0x002fe20008000f00 */
[----:B------:R-:W-:Y:S05]  /*39a0*/  BRA.U !UP0, `(.L_x_73) ;  /* 0xfffffffd08e87547 */ /* 0x000fea000b83ffff */
.L_x_72:
[-C--:B------:R-:W-:Y:S02]  /*39b0*/  SHF.L.U32 R3, R3, R4.reuse, RZ ;  /* 0x0000000403037219 */ /* 0x080fe400000006ff */
[----:B------:R-:W-:Y:S01]  /*39c0*/  SHF.L.U32 R0, R0, R4, RZ ;  /* 0x0000000400007219 */ /* 0x000fe200000006ff */
[----:B------:R-:W-:Y:S02]  /*39d0*/  IMAD.SHL.U32 R4, R4, 0x20, RZ ;  /* 0x0000002004047824 */ /* 0x000fe400078e00ff */
[----:B------:R1:W-:Y:S04]  /*39e0*/  ATOMS.OR RZ, [UR5+0x14], R3 ;  /* 0x00001403ffff798c */ /* 0x0003e8000b000005 */
[----:B------:R1:W-:Y:S04]  /*39f0*/  ATOMS.OR RZ, [UR5+0x18], R0 ;  /* 0x00001800ffff798c */ /* 0x0003e8000b000005 */
[----:B------:R1:W-:Y:S01]  /*3a00*/  STS [UR6+0x1e0], R4 ;  /* 0x0001e004ff007988 */ /* 0x0003e20008000806 */
[----:B------:R-:W-:Y:S05]  /*3a10*/  BRA `(.L_x_71) ;  /* 0x0000000000107947 */ /* 0x000fea0003800000 */
.L_x_70:
[----:B------:R-:W-:Y:S02]  /*3a20*/  MOV R0, 0xffffffff ;  /* 0xffffffff00007802 */ /* 0x000fe40000000f00 */
[----:B------:R-:W-:-:S03]  /*3a30*/  MOV R4, 0x3a60 ;  /* 0x00003a6000047802 */ /* 0x000fc60000000f00 */
[----:B------:R1:W-:Y:S04]  /*3a40*/  STS [UR6+0x1e0], R0 ;  /* 0x0001e000ff007988 */ /* 0x0003e80008000806 */
[----:B-1---5:R-:W-:Y:S05]  /*3a50*/  CALL.REL.NOINC `($__internal_1_$__cuda_sm10x_tcgen05_guardrail_trap_phase_invalid_during_alloc) ;  /* 0x0000004c00007944 */ /* 0x022fea0003c00000 */
.L_x_71:
[----:B------:R-:W-:Y:S05]  /*3a60*/  WARPSYNC.ALL ;  /* 0x0000000000007948 */ /* 0x000fea0003800000 */
[----:B------:R-:W2:Y:S01]  /*3a70*/  S2UR UR4, SR_CgaCtaId ;  /* 0x00000000000479c3 */ /* 0x000ea20000008800 */
[----:B------:R-:W-:Y:S01]  /*3a80*/  UMOV UR17, 0x400 ;  /* 0x0000040000117882 */ /* 0x000fe20000000000 */
[----:B------:R-:W-:-:S06]  /*3a90*/  NOP ;  /* 0x0000000000007918 */ /* 0x000fcc0000000000 */
[----:B------:R-:W-:Y:S06]  /*3aa0*/  BAR.ARV 0x6, 0xa0 ;  /* 0x0182800000007b1d */ /* 0x000fec0000002000 */
[----:B------:R-:W3:Y:S01]  /*3ab0*/  LDCU UR5, c[0x0][0x38c] ;  /* 0x00007180ff0577ac */ /* 0x000ee20008000800 */
[----:B------:R-:W-:Y:S01]  /*3ac0*/  LOP3.LUT R2, R2, 0xffff, RZ, 0xc0, !PT ;  /* 0x0000ffff02027812 */ /* 0x000fe200078ec0ff */
[----:B------:R-:W-:Y:S01]  /*3ad0*/  IMAD.MOV.U32 R11, RZ, RZ, 0x1 ;  /* 0x00000001ff0b7424 */ /* 0x000fe200078e00ff */
[----:B------:R-:W-:Y:S01]  /*3ae0*/  CS2R R8, SRZ ;  /* 0x0000000000087805 */ /* 0x000fe2000001ff00 */
[----:B------:R-:W4:Y:S01]  /*3af0*/  LDCU UR8, c[0x0][0x38c] ;  /* 0x00007180ff0877ac */ /* 0x000f220008000800 */
[----:B------:R-:W-:Y:S01]  /*3b00*/  R2UR UR19, R2 ;  /* 0x00000000021372ca */ /* 0x000fe200000e0000 */
[----:B------:R-:W-:Y:S01]  /*3b10*/  IMAD.MOV.U32 R10, RZ, RZ, RZ ;  /* 0x000000ffff0a7224 */ /* 0x000fe200078e00ff */
[----:B------:R-:W-:Y:S01]  /*3b20*/  UMOV UR23, URZ ;  /* 0x000000ff00177c82 */ /* 0x000fe20008000000 */
[----:B------:R-:W-:Y:S01]  /*3b30*/  UMOV UR14, URZ ;  /* 0x000000ff000e7c82 */ /* 0x000fe20008000000 */
[----:B--2---:R-:W-:Y:S01]  /*3b40*/  ULEA UR17, UR4, UR17, 0x18 ;  /* 0x0000001104117291 */ /* 0x004fe2000f8ec0ff */
[----:B------:R-:W-:Y:S01]  /*3b50*/  UMOV UR26, 0x0 ;  /* 0x00000000001a7882 */ /* 0x000fe20000000000 */
[----:B------:R-:W-:-:S02]  /*3b60*/  UMOV UR27, 0x8100010 ;  /* 0x08100010001b7882 */ /* 0x000fc40000000000 */
[----:B------:R-:W-:Y:S02]  /*3b70*/  UIADD3 UR6, UPT, UPT, UR17, 0x4400, URZ ;  /* 0x0000440011067890 */ /* 0x000fe4000fffe0ff */
[----:B------:R-:W-:Y:S02]  /*3b80*/  UIADD3 UR7, UPT, UPT, UR17, 0x26400, URZ ;  /* 0x0002640011077890 */ /* 0x000fe4000fffe0ff */
[----:B---3--:R-:W-:Y:S01]  /*3b90*/  UIADD3 UR5, UPT, UPT, UR5, 0x3f, URZ ;  /* 0x0000003f05057890 */ /* 0x008fe2000fffe0ff */
[----:B-1----:R-:W1:Y:S01]  /*3ba0*/  LDS R0, [UR17+0x1e0] ;  /* 0x0001e011ff007984 */ /* 0x002e620008000800 */
[----:B------:R-:W-:Y:S02]  /*3bb0*/  USHF.R.U32.HI UR6, URZ, 0x4, UR6 ;  /* 0x00000004ff067899 */ /* 0x000fe40008011606 */
[----:B------:R-:W-:Y:S02]  /*3bc0*/  USHF.R.S32.HI UR4, URZ, 0x1f, UR5 ;  /* 0x0000001fff047899 */ /* 0x000fe40008011405 */
[----:B------:R-:W-:-:S02]  /*3bd0*/  ULOP3.LUT UR6, UR6, 0x3fff, URZ, 0xc0, !UPT ;  /* 0x00003fff06067892 */ /* 0x000fc4000f8ec0ff */
[----:B------:R-:W-:Y:S02]  /*3be0*/  ULEA.HI UR4, UR4, UR5, URZ, 0x6 ;  /* 0x0000000504047291 */ /* 0x000fe4000f8f30ff */
[----:B------:R-:W-:Y:S02]  /*3bf0*/  USHF.R.U32.HI UR5, URZ, 0x4, UR7 ;  /* 0x00000004ff057899 */ /* 0x000fe40008011607 */
[----:B------:R-:W-:Y:S02]  /*3c00*/  USHF.R.S32.HI UR28, URZ, 0x6, UR4 ;  /* 0x00000006ff1c7899 */ /* 0x000fe40008011404 */
[----:B------:R-:W-:Y:S02]  /*3c10*/  ULOP3.LUT UR5, UR5, 0x3fff, URZ, 0xc0, !UPT ;  /* 0x00003fff05057892 */ /* 0x000fe4000f8ec0ff */
[----:B------:R-:W-:Y:S02]  /*3c20*/  UISETP.LT.AND UP0, UPT, UR28, 0x1, UPT ;  /* 0x000000011c00788c */ /* 0x000fe4000bf01270 */
[----:B------:R-:W-:-:S02]  /*3c30*/  ULOP3.LUT UR20, UR6, 0x10000, URZ, 0xfc, !UPT ;  /* 0x0001000006147892 */ /* 0x000fc4000f8efcff */
[----:B------:R-:W-:Y:S02]  /*3c40*/  USEL UR29, UR28, 0x1, !UP0 ;  /* 0x000000011c1d7887 */ /* 0x000fe4000c000000 */
[----:B------:R-:W-:Y:S02]  /*3c50*/  ULOP3.LUT UR21, UR5, 0x10000, URZ, 0xfc, !UPT ;  /* 0x0001000005157892 */ /* 0x000fe4000f8efcff */
[----:B------:R-:W-:Y:S02]  /*3c60*/  UIADD3 UR29, UPT, UPT, -UR29, URZ, URZ ;  /* 0x000000ff1d1d7290 */ /* 0x000fe4000fffe1ff */
[----:B----4-:R-:W-:Y:S01]  /*3c70*/  UISETP.GE.AND UP4, UPT, UR8, 0x1, UPT ;  /* 0x000000010800788c */ /* 0x010fe2000bf86270 */
[----:B------:R-:W-:Y:S01]  /*3c80*/  UMOV UR24, 0x0 ;  /* 0x0000000000187882 */ /* 0x000fe20000000000 */
[----:B------:R-:W-:Y:S01]  /*3c90*/  UMOV UR25, 0x8100010 ;  /* 0x0810001000197882 */ /* 0x000fe20000000000 */
[----:B-1----:R-:W-:-:S15]  /*3ca0*/  R2UR UR30, R0 ;  /* 0x00000000001e72ca */ /* 0x002fde00000e0000 */
.L_x_80:
[----:B------:R-:W-:Y:S02]  /*3cb0*/  LEA R0, R10, UR17, 0x3 ;  /* 0x000000110a007c11 */ /* 0x000fe4000f8e18ff */
[----:B------:R-:W-:Y:S02]  /*3cc0*/  SHF.L.U32 R2, R9, 0x1f, RZ ;  /* 0x0000001f09027819 */ /* 0x000fe400000006ff */
[----:B------:R-:W-:Y:S01]  /*3cd0*/  PLOP3.LUT P0, PT, PT, PT, UP4, 0x80, 0x8 ;  /* 0x000000000008781c */ /* 0x000fe20003f0f048 */
[----:B------:R-:W-:Y:S01]  /*3ce0*/  VIADD R3, R0, 0x140 ;  /* 0x0000014000037836 */ /* 0x000fe20000000000 */
[----:B-1----:R-:W1:Y:S02]  /*3cf0*/  SYNCS.PHASECHK.TRANS64.TRYWAIT P1, [R0+URZ+0x130], R2 ;  /* 0x00013002000075a7 */ /* 0x002e6400080211ff */
[----:B-1-3--:R-:W-:Y:S09]  /*3d00*/  @!P1 BRA `(.L_x_74) ;  /* 0x0000004400209947 */ /* 0x00aff20003800000 */
.L_x_157:
[----:B------:R-:W-:Y:S01]  /*3d10*/  LEA R4, R10, UR17, 0x4 ;  /* 0x000000110a047c11 */ /* 0x000fe2000f8e20ff */
[----:B------:R-:W-:Y:S01]  /*3d20*/  @UP4 ULEA UR4, UR14, UR17, 0x3 ;  /* 0x000000110e044291 */ /* 0x000fe2000f8e18ff */
[----:B------:R-:W-:Y:S01]  /*3d30*/  PLOP3.LUT P2, PT, PT, PT, PT, 0x80, 0x8 ;  /* 0x000000000008781c */ /* 0x000fe20003f4f070 */
[----:B------:R-:W-:Y:S01]  /*3d40*/  ULEA UR22, UR23, UR17, 0x3 ;  /* 0x0000001117167291 */ /* 0x000fe2000f8e18ff */
[----:B------:R-:W-:Y:S01]  /*3d50*/  PRMT R3, RZ, 0x654, R3 ;  /* 0x00000654ff037816 */ /* 0x000fe20000000003 */
[----:B------:R-:W-:Y:S01]  /*3d60*/  ULEA UR18, UR23, UR30, 0x6 ;  /* 0x0000001e17127291 */ /* 0x000fe2000f8e30ff */
[----:B------:R-:W2:Y:S01]  /*3d70*/  LDS.128 R4, [R4+0x1c0] ;  /* 0x0001c00004047984 */ /* 0x000ea20000000c00 */
[----:B-1----:R-:W-:Y:S02]  /*3d80*/  @P0 SHF.L.U32 R2, R8, 0x1f, RZ ;  /* 0x0000001f08020819 */ /* 0x002fe400000006ff */
[----:B------:R-:W-:Y:S01]  /*3d90*/  SHF.L.U32 R0, R11, 0x1f, RZ ;  /* 0x0000001f0b007819 */ /* 0x000fe200000006ff */
[----:B------:R-:W-:Y:S01]  /*3da0*/  @!PT LDS RZ, [RZ] ;  /* 0x00000000fffff984 */ /* 0x000fe20000000800 */
[----:B------:R-:W-:Y:S01]  /*3db0*/  @!PT LDS RZ, [RZ] ;  /* 0x00000000fffff984 */ /* 0x000fe20000000800 */
[----:B------:R-:W-:Y:S01]  /*3dc0*/  @!PT LDS RZ, [RZ] ;  /* 0x00000000fffff984 */ /* 0x000fe20000000800 */
[----:B------:R-:W-:Y:S01]  /*3dd0*/  @!PT LDS RZ, [RZ] ;  /* 0x00000000fffff984 */ /* 0x000fe20000000800 */
[----:B------:R1:W-:Y:S06]  /*3de0*/  MEMBAR.ALL.CTA ;  /* 0x0000000000007992 */ /* 0x0003ec0000008000 */
[----:B-1----:R-:W1:Y:S02]  /*3df0*/  FENCE.VIEW.ASYNC.S ;  /* 0x00000000000073c6 */ /* 0x002e640000000000 */
[----:B-1----:R1:W-:Y:S01]  /*3e00*/  SYNCS.ARRIVE.TRANS64.RED.A1T0 RZ, [R3+URZ], RZ ;  /* 0x000000ff03ff79a7 */ /* 0x0023e200081004ff */
[----:B------:R1:W3:Y:S01]  /*3e10*/  @P0 SYNCS.PHASECHK.TRANS64.TRYWAIT P2, [UR4], R2 ;  /* 0x00000002ff0005a7 */ /* 0x0002e20008041104 */
[----:B--2---:R-:W-:Y:S01]  /*3e20*/  LOP3.LUT P1, RZ, R6, 0x1, RZ, 0xc0, !PT ;  /* 0x0000000106ff7812 */ /* 0x004fe2000782c0ff */
[----:B------:R-:W2:Y:S02]  /*3e30*/  SYNCS.PHASECHK.TRANS64.TRYWAIT P0, [UR22+0x170], R0 ;  /* 0x00017000ff0075a7 */ /* 0x000ea40008001116 */
[----:B-123--:R-:W-:Y:S10]  /*3e40*/  @!P0 BRA `(.L_x_75) ;  /* 0x0000004000e48947 */ /* 0x00eff40003800000 */
.L_x_159:
[----:B------:R-:W-:Y:S01]  /*3e50*/  IADD3 R10, PT, PT, R10, 0x1, RZ ;  /* 0x000000010a0a7810 */ /* 0x000fe20007ffe0ff */
[----:B------:R-:W-:Y:S06]  /*3e60*/  BRA.U !UP4, `(.L_x_76) ;  /* 0x000000010c987547 */ /* 0x000fec000b800000 */
[----:B------:R-:W-:Y:S01]  /*3e70*/  UPLOP3.LUT UP2, UPT, UPT, UPT, UPT, 0x40, 0x4 ;  /* 0x000000000004789c */ /* 0x000fe20003f4e870 */
[----:B------:R-:W-:Y:S01]  /*3e80*/  UMOV UR16, UR29 ;  /* 0x0000001d00107c82 */ /* 0x000fe20008000000 */
[----:B------:R-:W-:Y:S01]  /*3e90*/  UMOV UR15, UR28 ;  /* 0x0000001c000f7c82 */ /* 0x000fe20008000000 */
[----:B------:R-:W-:-:S08]  /*3ea0*/  UMOV UR6, UR14 ;  /* 0x0000000e00067c82 */ /* 0x000fd00008000000 */
.L_x_79:
[----:B------:R-:W-:Y:S02]  /*3eb0*/  UIADD3 UR16, UPT, UPT, UR16, 0x1, URZ ;  /* 0x0000000110107890 */ /* 0x000fe4000fffe0ff */
[----:B--2---:R-:W-:Y:S02]  /*3ec0*/  ULEA UR5, UR6, UR17, 0x3 ;  /* 0x0000001106057291 */ /* 0x004fe4000f8e18ff */
[----:B------:R-:W-:Y:S01]  /*3ed0*/  UISETP.NE.AND UP3, UPT, UR16, URZ, UPT ;  /* 0x000000ff1000728c */ /* 0x000fe2000bf65270 */
[----:B---3--:R-:W-:Y:S10]  /*3ee0*/  @P2 BRA `(.L_x_77) ;  /* 0x00000000000c2947 */ /* 0x008ff40003800000 */
[----:B-1----:R-:W-:Y:S04]  /*3ef0*/  SHF.L.U32 R2, R8, 0x1f, RZ ;  /* 0x0000001f08027819 */ /* 0x002fe800000006ff */
[----:B------:R-:W1:Y:S02]  /*3f00*/  SYNCS.PHASECHK.TRANS64.TRYWAIT P0, [UR5], R2 ;  /* 0x00000002ff0075a7 */ /* 0x000e640008001105 */
[----:B-1----:R-:W-:Y:S05]  /*3f10*/  @!P0 BRA `(.L_x_78) ;  /* 0x0000004000c88947 */ /* 0x002fea0003800000 */
.L_x_77:
[----:B------:R-:W-:Y:S01]  /*3f20*/  UISETP.NE.AND UP0, UPT, UR15, 0x1, UPT ;  /* 0x000000010f00788c */ /* 0x000fe2000bf05270 */
[----:B------:R-:W-:Y:S01]  /*3f30*/  PLOP3.LUT P2, PT, PT, PT, PT, 0x80, 0x8 ;  /* 0x000000000008781c */ /* 0x000fe20003f4f070 */
[----:B------:R-:W-:Y:S02]  /*3f40*/  UIADD3 UR4, UPT, UPT, UR6, 0x1, URZ ;  /* 0x0000000106047890 */ /* 0x000fe4000fffe0ff */
[----:B------:R-:W-:Y:S02]  /*3f50*/  ULEA UR12, UR6, UR21, 0x8 ;  /* 0x00000015060c7291 */ /* 0x000fe4000f8e40ff */
[----:B------:R-:W-:Y:S01]  /*3f60*/  UISETP.NE.AND UP1, UPT, UR4, 0x11, UPT ;  /* 0x000000110400788c */ /* 0x000fe2000bf25270 */
[----:B------:R-:W-:Y:S01]  /*3f70*/  PLOP3.LUT P0, PT, PT, PT, UP0, 0x80, 0x8 ;  /* 0x000000000008781c */ /* 0x000fe20003f0f008 */
[----:B------:R-:W-:Y:S02]  /*3f80*/  UIADD3 UR10, UPT, UPT, UR12, 0x2, URZ ;  /* 0x000000020c0a7890 */ /* 0x000fe4000fffe0ff */
[----:B------:R-:W-:Y:S02]  /*3f90*/  USEL UR7, URZ, 0x1, UP1 ;  /* 0x00000001ff077887 */ /* 0x000fe40008800000 */
[----:B------:R-:W-:Y:S02]  /*3fa0*/  USEL UR14, UR4, URZ, UP1 ;  /* 0x000000ff040e7287 */ /* 0x000fe40008800000 */
[----:B------:R-:W-:Y:S02]  /*3fb0*/  UIADD3 UR15, UPT, UPT, UR15, -0x1, URZ ;  /* 0xffffffff0f0f7890 */ /* 0x000fe4000fffe0ff */
[----:B------:R-:W-:Y:S01]  /*3fc0*/  @UP0 ULEA UR4, UR14, UR17, 0x3 ;  /* 0x000000110e040291 */ /* 0x000fe2000f8e18ff */
[----:B------:R-:W-:Y:S01]  /*3fd0*/  LOP3.LUT R8, R8, UR7, RZ, 0x3c, !PT ;  /* 0x0000000708087c12 */ /* 0x000fe2000f8e3cff */
[----:B------:R-:W-:Y:S01]  /*3fe0*/  UIADD3 UR7, UPT, UPT, UR5, 0x88, URZ ;  /* 0x0000008805077890 */ /* 0x000fe2000fffe0ff */
[----:B------:R-:W-:Y:S02]  /*3ff0*/  UMOV UR13, 0x80004020 ;  /* 0x80004020000d7882 */ /* 0x000fe40000000000 */
[----:B-1----:R-:W-:Y:S01]  /*4000*/  @P0 SHF.L.U32 R0, R8, 0x1f, RZ ;  /* 0x0000001f08000819 */ /* 0x002fe200000006ff */
[----:B------:R-:W-:Y:S01]  /*4010*/  UMOV UR5, 0x80004020 ;  /* 0x8000402000057882 */ /* 0x000fe20000000000 */
[----:B------:R-:W-:Y:S01]  /*4020*/  UMOV UR11, 0x80004020 ;  /* 0x80004020000b7882 */ /* 0x000fe20000000000 */
[----:B------:R-:W-:Y:S01]  /*4030*/  UMOV UR9, 0x80004020 ;  /* 0x8000402000097882 */ /* 0x000fe20000000000 */
[----:B------:R2:W3:Y:S01]  /*4040*/  @P0 SYNCS.PHASECHK.TRANS64.TRYWAIT P2, [UR4], R0 ;  /* 0x00000000ff0005a7 */ /* 0x0004e20008041104 */
[----:B------:R-:W-:Y:S03]  /*4050*/  ULEA UR4, UR6, UR20, 0x9 ;  /* 0x0000001406047291 */ /* 0x000fe6000f8e48ff */
[----:B------:R-:W-:Y:S01]  /*4060*/  UMOV UR6, UR14 ;  /* 0x0000000e00067c82 */ /* 0x000fe20008000000 */
[----:B------:R-:W-:Y:S05]  /*4070*/  UIADD3 UR8, UPT, UPT, UR4, 0x2, URZ ;  /* 0x0000000204087890 */ /* 0x000fea000fffe0ff */
[----:B------:R2:W-:Y:S01]  /*4080*/  UTCQMMA gdesc[UR4], gdesc[UR12], tmem[UR18], tmem[UR26], idesc[UR27], UP2 ;  /* 0x00ff1a0c040075ea */ /* 0x0005e20009000312 */
[----:B------:R-:W-:Y:S03]  /*4090*/  UPLOP3.LUT UP2, UPT, UPT, UPT, UPT, 0x80, 0x8 ;  /* 0x000000000008789c */ /* 0x000fe60003f4f070 */
[----:B------:R2:W-:Y:S01]  /*40a0*/  UTCQMMA gdesc[UR8], gdesc[UR10], tmem[UR18], tmem[UR24], idesc[UR25], UPT ;  /* 0x00ff180a080075ea */ /* 0x0005e2000b800312 */
[----:B------:R2:W-:Y:S01]  /*40b0*/  UTCBAR.MULTICAST [UR7], URZ, UR19 ;  /* 0x000000ff070073e9 */ /* 0x0005e20008000813 */
[----:B------:R-:W-:Y:S06]  /*40c0*/  BRA.U UP3, `(.L_x_79) ;  /* 0xfffffffd03787547 */ /* 0x000fec000b83ffff */
.L_x_76:
[----:B--2---:R-:W-:Y:S01]  /*40d0*/  UIADD3 UR4, UPT, UPT, UR23, 0x1, URZ ;  /* 0x0000000117047890 */ /* 0x004fe2000fffe0ff */
[C---:B------:R-:W-:Y:S01]  /*40e0*/  ISETP.NE.AND P0, PT, R10.reuse, 0x2, PT ;  /* 0x000000020a00780c */ /* 0x040fe20003f05270 */
[----:B------:R-:W-:Y:S02]  /*40f0*/  UIADD3 UR5, UPT, UPT, UR22, 0x150, URZ ;  /* 0x0000015016057890 */ /* 0x000fe4000fffe0ff */
[----:B------:R-:W-:Y:S01]  /*4100*/  UISETP.NE.AND UP0, UPT, UR4, 0x4, UPT ;  /* 0x000000040400788c */ /* 0x000fe2000bf05270 */
[----:B-1----:R-:W-:Y:S02]  /*4110*/  SEL R0, RZ, 0x1, P0 ;  /* 0x00000001ff007807 */ /* 0x002fe40000000000 */
[----:B------:R-:W-:Y:S01]  /*4120*/  SEL R10, R10, RZ, P0 ;  /* 0x000000ff0a0a7207 */ /* 0x000fe20000000000 */
[----:B------:R-:W-:Y:S01]  /*4130*/  USEL UR6, URZ, 0x1, UP0 ;  /* 0x00000001ff067887 */ /* 0x000fe20008000000 */
[----:B------:R-:W-:Y:S01]  /*4140*/  LOP3.LUT R9, R9, R0, RZ, 0x3c, !PT ;  /* 0x0000000009097212 */ /* 0x000fe200078e3cff */
[----:B------:R-:W-:Y:S01]  /*4150*/  USEL UR23, UR4, URZ, UP0 ;  /* 0x000000ff04177287 */ /* 0x000fe20008000000 */
[----:B------:R1:W-:Y:S03]  /*4160*/  UTCBAR [UR5], URZ ;  /* 0x000000ff050073e9 */ /* 0x0003e600080000ff */
[----:B------:R-:W-:Y:S01]  /*4170*/  LOP3.LUT R11, R11, UR6, RZ, 0x3c, !PT ;  /* 0x000000060b0b7c12 */ /* 0x000fe2000f8e3cff */
[----:B------:R-:W-:Y:S07]  /*4180*/  @P1 BRA `(.L_x_80) ;  /* 0xfffffff800c81947 */ /* 0x000fee000383ffff */
[----:B------:R-:W2:Y:S01]  /*4190*/  S2UR UR8, SR_CgaCtaId ;  /* 0x00000000000879c3 */ /* 0x000ea20000008800 */
[----:B------:R-:W-:Y:S01]  /*41a0*/  ELECT P0, URZ, PT ;  /* 0x0000000000ff782f */ /* 0x000fe20003800000 */
[----:B------:R-:W-:Y:S01]  /*41b0*/  IMAD.MOV.U32 R0, RZ, RZ, 0x1 ;  /* 0x00000001ff007424 */ /* 0x000fe200078e00ff */
[----:B------:R-:W-:Y:S01]  /*41c0*/  UIADD3 UR17, UPT, UPT, UR17, 0x170, URZ ;  /* 0x0000017011117890 */ /* 0x000fe2000fffe0ff */
[----:B------:R-:W-:Y:S01]  /*41d0*/  SHF.L.U32 R2, R11, 0x1f, RZ ;  /* 0x0000001f0b027819 */ /* 0x000fe200000006ff */
[----:B------:R-:W-:-:S03]  /*41e0*/  UMOV UR4, 0x40 ;  /* 0x0000004000047882 */ /* 0x000fc60000000000 */
[----:B------:R-:W-:Y:S01]  /*41f0*/  UVIRTCOUNT.DEALLOC.SMPOOL 0x80 ;  /* 0x000000800000784c */ /* 0x000fe20000000000 */
[----:B--2---:R-:W-:Y:S02]  /*4200*/  ULEA UR8, UR8, UR4, 0x18 ;  /* 0x0000000408087291 */ /* 0x004fe4000f8ec0ff */
[----:B------:R-:W-:-:S07]  /*4210*/  ULEA UR4, UR23, UR17, 0x3 ;  /* 0x0000001117047291 */ /* 0x000fce000f8e18ff */
[----:B------:R2:W-:Y:S02]  /*4220*/  @P0 STS.U8 [UR8+0x1c], R0 ;  /* 0x00001c00ff000988 */ /* 0x0005e40008000008 */
[----:B------:R-:W4:Y:S02]  /*4230*/  SYNCS.PHASECHK.TRANS64.TRYWAIT P0, [UR4], R2 ;  /* 0x00000002ff0075a7 */ /* 0x000f240008001104 */
[----:B--2-4-:R-:W-:Y:S05]  /*4240*/  @!P0 BRA `(.L_x_81) ;  /* 0x0000004000148947 */ /* 0x014fea0003800000 */
.L_x_162:
[----:B------:R-:W-:-:S04]  /*4250*/  UIADD3 UR4, UPT, UPT, UR23, 0x1, URZ ;  /* 0x0000000117047890 */ /* 0x000fc8000fffe0ff */
[----:B------:R-:W-:-:S04]  /*4260*/  UISETP.NE.AND UP0, UPT, UR4, 0x4, UPT ;  /* 0x000000040400788c */ /* 0x000fc8000bf05270 */
[----:B------:R-:W-:Y:S02]  /*4270*/  USEL UR6, URZ, 0x1, UP0 ;  /* 0x00000001ff067887 */ /* 0x000fe40008000000 */
[----:B------:R-:W-:-:S04]  /*4280*/  USEL UR4, UR4, URZ, UP0 ;  /* 0x000000ff04047287 */ /* 0x000fc80008000000 */
[----:B-1----:R-:W-:Y:S01]  /*4290*/  ULEA UR5, UR4, UR17, 0x3 ;  /* 0x0000001104057291 */ /* 0x002fe2000f8e18ff */
[----:B--2---:R-:W-:-:S04]  /*42a0*/  LOP3.LUT R2, R11, UR6, RZ, 0x3c, !PT ;  /* 0x000000060b027c12 */ /* 0x004fc8000f8e3cff */
[----:B------:R-:W-:-:S04]  /*42b0*/  SHF.L.U32 R3, R2, 0x1f, RZ ;  /* 0x0000001f02037819 */ /* 0x000fc800000006ff */
[----:B------:R-:W1:Y:S02]  /*42c0*/  SYNCS.PHASECHK.TRANS64.TRYWAIT P0, [UR5], R3 ;  /* 0x00000003ff0075a7 */ /* 0x000e640008001105 */
[----:B-1----:R-:W-:Y:S05]  /*42d0*/  @!P0 BRA `(.L_x_82) ;  /* 0x0000004000088947 */ /* 0x002fea0003800000 */
.L_x_164:
        /* <DEDUP_REMOVED lines=9> */
.L_x_166:
[----:B------:R-:W-:-:S04]  /*4370*/  UIADD3 UR4, UPT, UPT, UR4, 0x1, URZ ;  /* 0x0000000104047890 */ /* 0x000fc8000fffe0ff */
[----:B------:R-:W-:-:S04]  /*4380*/  UISETP.NE.AND UP0, UPT, UR4, 0x4, UPT ;  /* 0x000000040400788c */ /* 0x000fc8000bf05270 */
[----:B------:R-:W-:Y:S02]  /*4390*/  USEL UR5, URZ, 0x1, UP0 ;  /* 0x00000001ff057887 */ /* 0x000fe40008000000 */
[----:B------:R-:W-:-:S04]  /*43a0*/  USEL UR4, UR4, URZ, UP0 ;  /* 0x000000ff04047287 */ /* 0x000fc80008000000 */
[----:B------:R-:W-:Y:S01]  /*43b0*/  ULEA UR4, UR4, UR17, 0x3 ;  /* 0x0000001104047291 */ /* 0x000fe2000f8e18ff */
[----:B------:R-:W-:-:S04]  /*43c0*/  LOP3.LUT R2, R2, UR5, RZ, 0x3c, !PT ;  /* 0x0000000502027c12 */ /* 0x000fc8000f8e3cff */
[----:B------:R-:W-:-:S04]  /*43d0*/  SHF.L.U32 R2, R2, 0x1f, RZ ;  /* 0x0000001f02027819 */ /* 0x000fc800000006ff */
[----:B------:R-:W2:Y:S02]  /*43e0*/  SYNCS.PHASECHK.TRANS64.TRYWAIT P0, [UR4], R2 ;  /* 0x00000002ff0075a7 */ /* 0x000ea40008001104 */
[----:B--2---:R-:W-:Y:S05]  /*43f0*/  @!P0 BRA `(.L_x_84) ;  /* 0x0000003c00f08947 */ /* 0x004fea0003800000 */
.L_x_168:
[----:B------:R-:W-:Y:S01]  /*4400*/  NOP ;  /* 0x0000000000007918 */ /* 0x000fe20000000000 */
[----:B-1----:R-:W1:Y:S01]  /*4410*/  LDS R0, [UR8+0x14] ;  /* 0x00001408ff007984 */ /* 0x002e620008000800 */
[----:B------:R-:W-:Y:S01]  /*4420*/  ULOP3.LUT UR4, UR30, 0xffff, URZ, 0xc0, !UPT ;  /* 0x0000ffff1e047892 */ /* 0x000fe2000f8ec0ff */
[----:B------:R-:W-:Y:S01]  /*4430*/  UMOV UR5, 0xffff ;  /* 0x0000ffff00057882 */ /* 0x000fe20000000000 */
[----:B------:R-:W-:Y:S02]  /*4440*/  UMOV UR6, 0x1 ;  /* 0x0000000100067882 */ /* 0x000fe40000000000 */
[----:B------:R-:W-:-:S04]  /*4450*/  USHF.R.U32.HI UR4, URZ, 0x5, UR4 ;  /* 0x00000005ff047899 */ /* 0x000fc80008011604 */
[----:B------:R-:W-:Y:S02]  /*4460*/  USHF.L.U32 UR5, UR5, UR4, URZ ;  /* 0x0000000405057299 */ /* 0x000fe400080006ff */
[----:B------:R-:W-:-:S04]  /*4470*/  USHF.L.U32 UR4, UR6, UR4, URZ ;  /* 0x0000000406047299 */ /* 0x000fc800080006ff */
[----:B-1----:R-:W-:-:S04]  /*4480*/  LOP3.LUT R0, R0, UR5, RZ, 0xc0, !PT ;  /* 0x0000000500007c12 */ /* 0x002fc8000f8ec0ff */
[----:B------:R-:W-:-:S13]  /*4490*/  ISETP.NE.AND P0, PT, R0, UR5, PT ;  /* 0x0000000500007c0c */ /* 0x000fda000bf05270 */
[----:B------:R-:W-:Y:S05]  /*44a0*/  @P0 BRA `(.L_x_85) ;  /* 0x0000000000580947 */ /* 0x000fea0003800000 */
[----:B------:R-:W1:Y:S02]  /*44b0*/  LDS R0, [UR8+0x18] ;  /* 0x00001808ff007984 */ /* 0x000e640008000800 */
[----:B-1----:R-:W-:-:S04]  /*44c0*/  LOP3.LUT R0, R0, UR4, RZ, 0xc0, !PT ;  /* 0x0000000400007c12 */ /* 0x002fc8000f8ec0ff */
[----:B------:R-:W-:-:S13]  /*44d0*/  ISETP.NE.AND P0, PT, R0, UR4, PT ;  /* 0x0000000400007c0c */ /* 0x000fda000bf05270 */
[----:B------:R-:W-:Y:S05]  /*44e0*/  @P0 BRA `(.L_x_86) ;  /* 0x00000000003c0947 */ /* 0x000fea0003800000 */
[----:B------:R-:W1:Y:S01]  /*44f0*/  S2R R2, SR_LANEID ;  /* 0x0000000000027919 */ /* 0x000e620000000000 */
[----:B------:R-:W-:-:S06]  /*4500*/  ULOP3.LUT UR5, URZ, UR5, URZ, 0x33, !UPT ;  /* 0x00000005ff057292 */ /* 0x000fcc000f8e33ff */
[----:B------:R-:W-:-:S04]  /*4510*/  IMAD.U32 R0, RZ, RZ, UR5 ;  /* 0x00000005ff007e24 */ /* 0x000fc8000f8e00ff */
[----:B------:R2:W4:Y:S02]  /*4520*/  REDUX UR7, R0 ;  /* 0x00000000000773c4 */ /* 0x0005240000000000 */
[----:B------:R1:W-:Y:S01]  /*4530*/  UTCATOMSWS.AND URZ, UR5 ;  /* 0x0000000500ff79e3 */ /* 0x0003e20008000000 */
[----:B--2---:R-:W-:Y:S01]  /*4540*/  LOP3.LUT R0, RZ, UR4, RZ, 0x33, !PT ;  /* 0x00000004ff007c12 */ /* 0x004fe2000f8e33ff */
[----:B------:R-:W-:Y:S02]  /*4550*/  VOTEU.ANY UR4, UPT, PT ;  /* 0x0000000000047886 */ /* 0x000fe400038e0100 */
[----:B------:R-:W-:Y:S02]  /*4560*/  UFLO.U32 UR4, UR4 ;  /* 0x00000004000472bd */ /* 0x000fe400080e0000 */
[----:B------:R-:W2:Y:S04]  /*4570*/  REDUX UR6, R0 ;  /* 0x00000000000673c4 */ /* 0x000ea80000000000 */
[----:B-1----:R-:W-:-:S02]  /*4580*/  ISETP.EQ.U32.AND P0, PT, R2, UR4, PT ;  /* 0x0000000402007c0c */ /* 0x002fc4000bf02070 */
[----:B----4-:R-:W-:-:S11]  /*4590*/  MOV R2, UR7 ;  /* 0x0000000700027c02 */ /* 0x010fd60008000f00 */
[----:B------:R1:W-:Y:S01]  /*45a0*/  @P0 ATOMS.AND RZ, [UR8+0x14], R2 ;  /* 0x00001402ffff098c */ /* 0x0003e2000a800008 */
[----:B--2---:R-:W-:-:S05]  /*45b0*/  IMAD.U32 R0, RZ, RZ, UR6 ;  /* 0x00000006ff007e24 */ /* 0x004fca000f8e00ff */
[----:B------:R1:W-:Y:S01]  /*45c0*/  @P0 ATOMS.AND RZ, [UR8+0x18], R0 ;  /* 0x00001800ffff098c */ /* 0x0003e2000a800008 */
[----:B------:R-:W-:Y:S05]  /*45d0*/  BRA `(.L_x_87) ;  /* 0x0000000000147947 */ /* 0x000fea0003800000 */
.L_x_86:
[----:B------:R-:W-:Y:S02]  /*45e0*/  MOV R2, 0x4600 ;  /* 0x0000460000027802 */ /* 0x000fe40000000f00 */
[----:B---3-5:R-:W-:Y:S05]  /*45f0*/  CALL.REL.NOINC `($__internal_0_$__cuda_sm10x_tcgen05_guardrail_trap_col_being_dealloced_not_returned_by_alloc) ;  /* 0x00000040000c7944 */ /* 0x028fea0003c00000 */
[----:B------:R-:W-:Y:S05]  /*4600*/  BRA `(.L_x_87) ;  /* 0x0000000000087947 */ /* 0x000fea0003800000 */
.L_x_85:
[----:B------:R-:W-:Y:S02]  /*4610*/  MOV R2, 0x4630 ;  /* 0x0000463000027802 */ /* 0x000fe40000000f00 */
[----:B---3-5:R-:W-:Y:S05]  /*4620*/  CALL.REL.NOINC `($__internal_2_$__cuda_sm10x_tcgen05_guardrail_trap_unallocated_columns_being_dealloced) ;  /* 0x0000004000187944 */ /* 0x028fea0003c00000 */
.L_x_87:
[----:B------:R-:W-:Y:S01]  /*4630*/  NOP ;  /* 0x0000000000007918 */ /* 0x000fe20000000000 */
[----:B------:R-:W-:Y:S05]  /*4640*/  EXIT ;  /* 0x000000000000794d */ /* 0x000fea0003800000 */
.L_x_69:
[----:B------:R-:W-:-:S09]  /*4650*/  UISETP.NE.OR UP0, UPT, UR22, 0x3, !UP3 ;  /* 0x000000031600788c */ /* 0x000fd2000df05670 */
[----:B------:R-:W-:Y:S05]  /*4660*/  BRA.U UP0, `(.L_x_88) ;  /* 0x0000000d00087547 */ /* 0x000fea000b800000 */
[----:B------:R-:W1:Y:S01]  /*4670*/  LDCU UR26, c[0x0][0x370] ;  /* 0x00006e00ff1a77ac */ /* 0x000e620008000800 */
[----:B------:R-:W2:Y:S01]  /*4680*/  LDC.64 R16, c[0x0][0x348] ;  /* 0x0000d200ff107b82 */ /* 0x000ea20000000a00 */
[----:B------:R-:W-:Y:S02]  /*4690*/  HFMA2 R13, -RZ, RZ, 0, 0 ;  /* 0x00000000ff0d7431 */ /* 0x000fe400000001ff */
[----:B------:R-:W-:Y:S01]  /*46a0*/  IMAD.MOV.U32 R15, RZ, RZ, 0x1 ;  /* 0x00000001ff0f7424 */ /* 0x000fe200078e00ff */
[----:B------:R-:W1:Y:S01]  /*46b0*/  LDCU.128 UR28, c[0x0][0xb10] ;  /* 0x00016200ff1c77ac */ /* 0x000e620008000c00 */
[----:B------:R-:W-:Y:S01]  /*46c0*/  IMAD.MOV.U32 R14, RZ, RZ, RZ ;  /* 0x000000ffff0e7224 */ /* 0x000fe200078e00ff */
[----:B------:R-:W-:Y:S01]  /*46d0*/  MOV R12, 0x2000 ;  /* 0x00002000000c7802 */ /* 0x000fe20000000f00 */
[----:B------:R-:W3:Y:S01]  /*46e0*/  LDCU UR25, c[0x0][0x374] ;  /* 0x00006e80ff1977ac */ /* 0x000ee20008000800 */
[----:B------:R-:W4:Y:S01]  /*46f0*/  LDC.64 R2, c[0x0][0x888] ;  /* 0x00022200ff027b82 */ /* 0x000f220000000a00 */
[----:B------:R-:W3:Y:S01]  /*4700*/  LDCU UR16, c[0x0][0xb0c] ;  /* 0x00016180ff1077ac */ /* 0x000ee20008000800 */
[----:B------:R-:W2:Y:S06]  /*4710*/  LDCU UR35, c[0x0][0xb20] ;  /* 0x00016400ff2377ac */ /* 0x000eac0008000800 */
[----:B------:R-:W4:Y:S01]  /*4720*/  LDC.64 R4, c[0x0][0x890] ;  /* 0x00022400ff047b82 */ /* 0x000f220000000a00 */
[----:B------:R-:W2:Y:S01]  /*4730*/  LDCU UR4, c[0x0][0xb30] ;  /* 0x00016600ff0477ac */ /* 0x000ea20008000800 */
[----:B------:R-:W-:Y:S01]  /*4740*/  UMOV UR17, 0x400 ;  /* 0x0000040000117882 */ /* 0x000fe20000000000 */
[----:B-1----:R-:W-:-:S02]  /*4750*/  UIMAD.WIDE.U32 UR6, UR26, UR28, URZ ;  /* 0x0000001c1a0672a5 */ /* 0x002fc4000f8e00ff */
[----:B---3--:R-:W-:Y:S02]  /*4760*/  UIMAD.WIDE.U32 UR8, UR25, UR31, URZ ;  /* 0x0000001f190872a5 */ /* 0x008fe4000f8e00ff */
[----:B------:R-:W-:Y:S02]  /*4770*/  ULEA UR17, UR61, UR17, 0x18 ;  /* 0x000000113d117291 */ /* 0x000fe4000f8ec0ff */
[----:B------:R-:W-:Y:S02]  /*4780*/  UPLOP3.LUT UP3, UPT, UPT, UPT, UPT, 0x40, 0x4 ;  /* 0x000000000004789c */ /* 0x000fe40003f6e870 */
[----:B------:R-:W-:Y:S01]  /*4790*/  UIADD3 UR27, UPT, UPT, UR17, 0x110, URZ ;  /* 0x00000110111b7890 */ /* 0x000fe2000fffe0ff */
[----:B------:R-:W-:Y:S01]  /*47a0*/  UMOV UR6, UR7 ;  /* 0x0000000700067c82 */ /* 0x000fe20008000000 */
[----:B------:R-:W-:Y:S01]  /*47b0*/  UMOV UR32, UR9 ;  /* 0x0000000900207c82 */ /* 0x000fe20008000000 */
[----:B------:R-:W-:Y:S02]  /*47c0*/  UISETP.GE.AND UP0, UPT, UR40, 0x1, UPT ;  /* 0x000000012800788c */ /* 0x000fe4000bf06270 */
[----:B------:R-:W-:Y:S01]  /*47d0*/  UISETP.NE.AND UP4, UPT, UR40, 0x1, UPT ;  /* 0x000000012800788c */ /* 0x000fe2000bf85270 */
[----:B------:R-:W1:Y:S01]  /*47e0*/  LDCU.64 UR14, c[0x0][0xb28] ;  /* 0x00016500ff0e77ac */ /* 0x000e620008000a00 */
[----:B------:R-:W-:-:S02]  /*47f0*/  UISETP.NE.AND UP6, UPT, UR16, 0x1, UPT ;  /* 0x000000011000788c */ /* 0x000fc4000bfc5270 */
[----:B------:R-:W-:Y:S02]  /*4800*/  UISETP.NE.AND UP5, UPT, UR30, 0x1, UPT ;  /* 0x000000011e00788c */ /* 0x000fe4000bfa5270 */
[----:B------:R-:W-:Y:S02]  /*4810*/  UPRMT UR27, UR61, 0x654, UR27 ;  /* 0x000006543d1b7896 */ /* 0x000fe4000800001b */
[----:B------:R-:W-:Y:S02]  /*4820*/  USHF.R.U32.HI UR33, URZ, UR29, UR6 ;  /* 0x0000001dff217299 */ /* 0x000fe40008011606 */
[----:B--2---:R-:W-:Y:S02]  /*4830*/  USHF.R.U32.HI UR32, URZ, UR35, UR32 ;  /* 0x00000023ff207299 */ /* 0x004fe40008011620 */
[----:B------:R-:W-:-:S11]  /*4840*/  UISETP.NE.AND UP2, UPT, UR4, 0x1, UPT ;  /* 0x000000010400788c */ /* 0x000fd6000bf45270 */
.L_x_96:
[C---:B------:R-:W-:Y:S02]  /*4850*/  LEA R7, R14.reuse, UR17, 0x3 ;  /* 0x000000110e077c11 */ /* 0x040fe4000f8e18ff */
[----:B------:R-:W-:Y:S02]  /*4860*/  SHF.L.U32 R0, R13, 0x1f, RZ ;  /* 0x0000001f0d007819 */ /* 0x000fe400000006ff */
[----:B------:R-:W-:Y:S02]  /*4870*/  LEA R8, R14, UR17, 0x4 ;  /* 0x000000110e087c11 */ /* 0x000fe4000f8e20ff */
[----:B--2---:R-:W2:Y:S02]  /*4880*/  SYNCS.PHASECHK.TRANS64.TRYWAIT P0, [R7+URZ+0x130], R0 ;  /* 0x00013000070075a7 */ /* 0x004ea400080011ff */
[----:B--2---:R-:W-:Y:S05]  /*4890*/  @!P0 BRA `(.L_x_89) ;  /* 0x0000003800e08947 */ /* 0x004fea0003800000 */
.L_x_169:
[----:B------:R-:W3:Y:S01]  /*48a0*/  LDS.128 R8, [R8+0x1c0] ;  /* 0x0001c00008087984 */ /* 0x000ee20000000c00 */
[----:B------:R-:W-:Y:S01]  /*48b0*/  UISETP.GE.AND UP0, UPT, UR40, 0x1, UPT ;  /* 0x000000012800788c */ /* 0x000fe2000bf06270 */
[----:B------:R-:W-:Y:S01]  /*48c0*/  @!PT LDS RZ, [RZ] ;  /* 0x00000000fffff984 */ /* 0x000fe20000000800 */
[----:B------:R-:W-:Y:S01]  /*48d0*/  @!PT LDS RZ, [RZ] ;  /* 0x00000000fffff984 */ /* 0x000fe20000000800 */
[----:B------:R-:W-:Y:S01]  /*48e0*/  @!PT LDS RZ, [RZ] ;  /* 0x00000000fffff984 */ /* 0x000fe20000000800 */
[----:B------:R-:W-:Y:S01]  /*48f0*/  @!PT LDS RZ, [RZ] ;  /* 0x00000000fffff984 */ /* 0x000fe20000000800 */
[----:B------:R1:W-:Y:S06]  /*4900*/  MEMBAR.ALL.CTA ;  /* 0x0000000000007992 */ /* 0x0003ec0000008000 */
[----:B-1----:R-:W1:Y:S01]  /*4910*/  FENCE.VIEW.ASYNC.S ;  /* 0x00000000000073c6 */ /* 0x002e620000000000 */
[----:B---3--:R-:W-:Y:S11]  /*4920*/  LOP3.LUT P0, RZ, R10, 0x1, RZ, 0xc0, !PT ;  /* 0x000000010aff7812 */ /* 0x008ff6000780c0ff */
[----:B------:R-:W-:Y:S02]  /*4930*/  @!UPT UIADD3 URZ, UPT, UPT, URZ, URZ, URZ ;  /* 0x000000fffffff290 */ /* 0x000fe4000fffe0ff */
[----:B-1----:R-:W-:Y:S01]  /*4940*/  VOTEU.ANY UP1, P0 ;  /* 0x0000000000ff7886 */ /* 0x002fe20000020100 */
[----:B------:R-:W-:Y:S11]  /*4950*/  PLOP3.LUT P0, PT, PT, PT, UP1, 0x80, 0x8 ;  /* 0x000000000008781c */ /* 0x000ff60003f0f018 */
[----:B------:R-:W-:Y:S02]  /*4960*/  @!UPT UIADD3 URZ, UPT, UPT, URZ, URZ, URZ ;  /* 0x000000fffffff290 */ /* 0x000fe4000fffe0ff */
[----:B--2---:R-:W-:Y:S02]  /*4970*/  @P0 SHF.R.U32.HI R0, RZ, 0x10, R9 ;  /* 0x00000010ff000819 */ /* 0x004fe40000011609 */
[----:B------:R-:W-:Y:S02]  /*4980*/  @P0 MOV R6, R8 ;  /* 0x0000000800060202 */ /* 0x000fe40000000f00 */
[----:B------:R-:W-:Y:S01]  /*4990*/  @P0 R2UR UR4, R0 ;  /* 0x00000000000402ca */ /* 0x000fe200000e0000 */
[----:B------:R-:W-:Y:S01]  /*49a0*/  VIADD R0, R7, 0x140 ;  /* 0x0000014007007836 */ /* 0x000fe20000000000 */
[----:B------:R-:W-:Y:S02]  /*49b0*/  @P0 LOP3.LUT R8, R9, 0xffff, RZ, 0xc0, !PT ;  /* 0x0000ffff09080812 */ /* 0x000fe400078ec0ff */
[----:B------:R-:W-:Y:S02]  /*49c0*/  @P0 R2UR UR6, R6 ;  /* 0x00000000060602ca */ /* 0x000fe400000e0000 */
[----:B------:R-:W-:Y:S02]  /*49d0*/  PRMT R0, RZ, 0x654, R0 ;  /* 0x00000654ff007816 */ /* 0x000fe40000000000 */
[----:B------:R-:W-:Y:S02]  /*49e0*/  @P0 R2UR UR5, R8 ;  /* 0x00000000080502ca */ /* 0x000fe400000e0000 */
[----:B------:R1:W-:Y:S03]  /*49f0*/  SYNCS.ARRIVE.TRANS64.RED.A1T0 RZ, [R0+URZ], RZ ;  /* 0x000000ff00ff79a7 */ /* 0x0003e600081004ff */
[----:B------:R-:W-:Y:S04]  /*4a00*/  @UP1 UMOV UR24, UR4 ;  /* 0x0000000400181c82 */ /* 0x000fe80008000000 */
[----:B------:R-:W-:Y:S04]  /*4a10*/  @UP1 UMOV UR13, UR6 ;  /* 0x00000006000d1c82 */ /* 0x000fe80008000000 */
[----:B------:R-:W-:Y:S01]  /*4a20*/  @UP1 UMOV UR7, UR5 ;  /* 0x0000000500071c82 */ /* 0x000fe20008000000 */
[----:B------:R-:W-:Y:S05]  /*4a30*/  BRA.U !UP0, `(.L_x_90) ;  /* 0x0000000108a47547 */ /* 0x000fea000b800000 */
[----:B------:R-:W-:Y:S02]  /*4a40*/  UIMAD.WIDE.U32 UR10, UR7, UR31, URZ ;  /* 0x0000001f070a72a5 */ /* 0x000fe4000f8e00ff */
[----:B------:R-:W-:Y:S02]  /*4a50*/  UIMAD.WIDE.U32 UR18, UR13, UR28, URZ ;  /* 0x0000001c0d1272a5 */ /* 0x000fe4000f8e00ff */
[----:B------:R-:W-:Y:S02]  /*4a60*/  USEL UR4, UR25, UR32, !UP5 ;  /* 0x0000002019047287 */ /* 0x000fe4000e800000 */
[----:B------:R-:W-:Y:S02]  /*4a70*/  USEL UR8, UR26, UR33, !UP6 ;  /* 0x000000211a087287 */ /* 0x000fe4000f000000 */
[----:B------:R-:W-:Y:S02]  /*4a80*/  UIMAD.WIDE.U32 UR20, UR4, UR14, URZ ;  /* 0x0000000e041472a5 */ /* 0x000fe4000f8e00ff */
[----:B------:R-:W-:Y:S01]  /*4a90*/  UIMAD.WIDE.U32 UR22, UR8, UR14, URZ ;  /* 0x0000000e081672a5 */ /* 0x000fe2000f8e00ff */
[----:B------:R-:W-:Y:S02]  /*4aa0*/  UMOV UR5, UR11 ;  /* 0x0000000b00057c82 */ /* 0x000fe40008000000 */
[----:B------:R-:W-:Y:S03]  /*4ab0*/  USHF.R.U32.HI UR6, URZ, UR35, UR5 ;  /* 0x00000023ff067299 */ /* 0x000fe60008011605 */
[----:B------:R-:W-:Y:S01]  /*4ac0*/  UMOV UR5, UR19 ;  /* 0x0000001300057c82 */ /* 0x000fe20008000000 */
[----:B------:R-:W-:Y:S02]  /*4ad0*/  USEL UR6, UR7, UR6, !UP5 ;  /* 0x0000000607067287 */ /* 0x000fe4000e800000 */
[----:B------:R-:W-:Y:S02]  /*4ae0*/  USHF.R.U32.HI UR9, URZ, UR29, UR5 ;  /* 0x0000001dff097299 */ /* 0x000fe40008011605 */
[----:B------:R-:W-:Y:S01]  /*4af0*/  UIMAD.WIDE.U32 UR10, UR6, UR14, URZ ;  /* 0x0000000e060a72a5 */ /* 0x000fe2000f8e00ff */
[----:B------:R-:W-:Y:S02]  /*4b00*/  UMOV UR5, UR21 ;  /* 0x0000001500057c82 */ /* 0x000fe40008000000 */
[----:B------:R-:W-:Y:S03]  /*4b10*/  @UP4 USHF.R.U32.HI UR4, URZ, UR15, UR5 ;  /* 0x0000000fff044299 */ /* 0x000fe60008011605 */
[----:B------:R-:W-:Y:S01]  /*4b20*/  UMOV UR5, UR23 ;  /* 0x0000001700057c82 */ /* 0x000fe20008000000 */
[----:B------:R-:W-:Y:S02]  /*4b30*/  UIMAD UR4, UR40, UR4, URZ ;  /* 0x00000004280472a4 */ /* 0x000fe4000f8e02ff */
[----:B------:R-:W-:Y:S02]  /*4b40*/  @UP4 USHF.R.U32.HI UR8, URZ, UR15, UR5 ;  /* 0x0000000fff084299 */ /* 0x000fe40008011605 */
[----:B------:R-:W-:Y:S02]  /*4b50*/  USEL UR5, UR13, UR9, !UP6 ;  /* 0x000000090d057287 */ /* 0x000fe4000f000000 */
[----:B------:R-:W-:Y:S02]  /*4b60*/  UIMAD UR9, UR40, UR8, URZ ;  /* 0x00000008280972a4 */ /* 0x000fe4000f8e02ff */
[----:B------:R-:W-:Y:S03]  /*4b70*/  UISETP.GE.AND UP0, UPT, UR6, UR4, UPT ;  /* 0x000000040600728c */ /* 0x000fe6000bf06270 */
[----:B------:R-:W-:Y:S01]  /*4b80*/  UMOV UR4, UR11 ;  /* 0x0000000b00047c82 */ /* 0x000fe20008000000 */
[----:B------:R-:W-:Y:S02]  /*4b90*/  UISETP.GE.OR UP0, UPT, UR5, UR9, UP0 ;  /* 0x000000090500728c */ /* 0x000fe40008706670 */
[----:B------:R-:W-:Y:S02]  /*4ba0*/  USHF.R.U32.HI UR4, URZ, UR15, UR4 ;  /* 0x0000000fff047299 */ /* 0x000fe40008011604 */
[----:B------:R-:W-:Y:S02]  /*4bb0*/  UIMAD.WIDE.U32 UR10, UR5, UR14, URZ ;  /* 0x0000000e050a72a5 */ /* 0x000fe4000f8e00ff */
[----:B------:R-:W-:Y:S04]  /*4bc0*/  USEL UR12, UR6, UR4, !UP4 ;  /* 0x00000004060c7287 */ /* 0x000fe8000e000000 */
[----:B------:R-:W-:Y:S01]  /*4bd0*/  UIADD3 UR9, UPT, UPT, -UR12, URZ, URZ ;  /* 0x000000ff0c097290 */ /* 0x000fe2000fffe1ff */
[----:B------:R-:W-:Y:S02]  /*4be0*/  @!UP0 UMOV UR4, UR11 ;  /* 0x0000000b00048c82 */ /* 0x000fe40008000000 */
[----:B------:R-:W-:Y:S02]  /*4bf0*/  @!UP0 USHF.R.U32.HI UR4, URZ, UR15, UR4 ;  /* 0x0000000fff048299 */ /* 0x000fe40008011604 */
[----:B------:R-:W-:Y:S02]  /*4c00*/  UIMAD UR9, UR40, UR9, UR6 ;  /* 0x00000009280972a4 */ /* 0x000fe4000f8e0206 */
[----:B------:R-:W-:Y:S04]  /*4c10*/  @!UP0 USEL UR4, UR5, UR4, !UP4 ;  /* 0x0000000405048287 */ /* 0x000fe8000e000000 */
[----:B------:R-:W-:Y:S02]  /*4c20*/  @!UP0 UIMAD UR9, UR8, UR9, UR4 ;  /* 0x00000009080982a4 */ /* 0x000fe4000f8e0204 */
[----:B------:R-:W-:Y:S02]  /*4c30*/  @!UP0 UIADD3 UR10, UPT, UPT, UR12, -UR4, URZ ;  /* 0x800000040c0a8290 */ /* 0x000fe4000fffe0ff */
[----:B------:R-:W-:Y:S02]  /*4c40*/  UIADD3 UR4, UPT, UPT, -UR5, URZ, URZ ;  /* 0x000000ff05047290 */ /* 0x000fe4000fffe1ff */
[----:B------:R-:W-:Y:S02]  /*4c50*/  UIADD3 UR8, UPT, UPT, -UR6, URZ, URZ ;  /* 0x000000ff06087290 */ /* 0x000fe4000fffe1ff */
[----:B------:R-:W-:Y:S02]  /*4c60*/  @!UP0 UIMAD UR6, UR10, UR40, UR5 ;  /* 0x000000280a0682a4 */ /* 0x000fe4000f8e0205 */
[----:B------:R-:W-:Y:S02]  /*4c70*/  UIMAD UR13, UR16, UR4, UR13 ;  /* 0x00000004100d72a4 */ /* 0x000fe4000f8e020d */
[----:B------:R-:W-:Y:S01]  /*4c80*/  UIMAD UR7, UR30, UR8, UR7 ;  /* 0x000000081e0772a4 */ /* 0x000fe2000f8e0207 */
[----:B------:R-:W-:Y:S02]  /*4c90*/  @!UP0 UMOV UR5, UR9 ;  /* 0x0000000900058c82 */ /* 0x000fe40008000000 */
[----:B------:R-:W-:Y:S02]  /*4ca0*/  UIMAD UR13, UR5, UR16, UR13 ;  /* 0x00000010050d72a4 */ /* 0x000fe4000f8e020d */
[----:B------:R-:W-:Y:S11]  /*4cb0*/  UIMAD UR7, UR6, UR30, UR7 ;  /* 0x0000001e060772a4 */ /* 0x000ff6000f8e0207 */
[----:B------:R-:W-:Y:S01]  /*4cc0*/  @!UPT UIADD3 URZ, UPT, UPT, URZ, URZ, URZ ;  /* 0x000000fffffff290 */ /* 0x000fe2000fffe0ff */
.L_x_90:
[----:B------:R-:W2:Y:S01]  /*4cd0*/  @!UP2 LDCU.128 UR20, c[0x0][0xb10] ;  /* 0x00016200ff14a7ac */ /* 0x000ea20008000c00 */
[C---:B----4-:R-:W-:Y:S02]  /*4ce0*/  ISETP.NE.U32.AND P1, PT, R4.reuse, RZ, PT ;  /* 0x000000ff0400720c */ /* 0x050fe40003f25070 */
[----:B------:R-:W-:Y:S02]  /*4cf0*/  ISETP.NE.U32.AND P0, PT, R4, RZ, PT ;  /* 0x000000ff0400720c */ /* 0x000fe40003f05070 */
[C---:B------:R-:W-:Y:S02]  /*4d00*/  ISETP.NE.AND.EX P1, PT, R5.reuse, RZ, PT, P1 ;  /* 0x000000ff0500720c */ /* 0x040fe40003f25310 */
[----:B------:R-:W-:Y:S01]  /*4d10*/  ISETP.NE.AND.EX P0, PT, R5, RZ, PT, P0 ;  /* 0x000000ff0500720c */ /* 0x000fe20003f05300 */
[----:B------:R-:W3:Y:S01]  /*4d20*/  @!UP2 LDCU UR5, c[0x0][0xb0c] ;  /* 0x00016180ff05a7ac */ /* 0x000ee20008000800 */
[----:B------:R-:W-:Y:S01]  /*4d30*/  SHF.L.U32 R6, R15, 0x1f, RZ ;  /* 0x0000001f0f067819 */ /* 0x000fe200000006ff */
[----:B--2---:R-:W-:Y:S07]  /*4d40*/  UIMAD.WIDE.U32 UR8, UR13, UR20, URZ ;  /* 0x000000140d0872a5 */ /* 0x004fee000f8e00ff */
[----:B------:R-:W-:Y:S01]  /*4d50*/  @!UP2 UMOV UR4, UR9 ;  /* 0x000000090004ac82 */ /* 0x000fe20008000000 */
[----:B---3--:R-:W-:Y:S02]  /*4d60*/  @!UP2 UISETP.NE.AND UP0, UPT, UR5, 0x1, UPT ;  /* 0x000000010500a88c */ /* 0x008fe4000bf05270 */
[----:B------:R-:W-:Y:S02]  /*4d70*/  @!UP2 USHF.R.U32.HI UR4, URZ, UR21, UR4 ;  /* 0x00000015ff04a299 */ /* 0x000fe40008011604 */
[----:B------:R-:W-:Y:S02]  /*4d80*/  UIMAD.WIDE.U32 UR8, UR7, UR23, URZ ;  /* 0x00000017070872a5 */ /* 0x000fe4000f8e00ff */
[----:B------:R-:W-:Y:S02]  /*4d90*/  @!UP2 USEL UR10, UR13, UR4, !UP0 ;  /* 0x000000040d0aa287 */ /* 0x000fe4000c000000 */
[----:B------:R-:W-:Y:S03]  /*4da0*/  @!UP2 UISETP.NE.AND UP0, UPT, UR22, 0x1, UPT ;  /* 0x000000011600a88c */ /* 0x000fe6000bf05270 */
[----:B------:R-:W-:Y:S02]  /*4db0*/  @!UP2 UMOV UR6, UR9 ;  /* 0x000000090006ac82 */ /* 0x000fe40008000000 */
[----:B------:R-:W2:Y:S02]  /*4dc0*/  @!UP2 LDCU UR4, c[0x0][0xb20] ;  /* 0x00016400ff04a7ac */ /* 0x000ea40008000800 */
[----:B--2---:R-:W-:Y:S04]  /*4dd0*/  @!UP2 USHF.R.U32.HI UR6, URZ, UR4, UR6 ;  /* 0x00000004ff06a299 */ /* 0x004fe80008011606 */
[----:B------:R-:W-:Y:S04]  /*4de0*/  @!UP2 USEL UR6, UR7, UR6, !UP0 ;  /* 0x000000060706a287 */ /* 0x000fe8000c000000 */
[----:B------:R-:W-:Y:S02]  /*4df0*/  @!UP2 UIADD3 UR4, UPT, UPT, -UR10, UR6, URZ ;  /* 0x000000060a04a290 */ /* 0x000fe4000fffe1ff */
[----:B------:R-:W-:Y:S02]  /*4e00*/  @!UP2 UIADD3 UR6, UPT, UPT, UR10, -UR6, URZ ;  /* 0x800000060a06a290 */ /* 0x000fe4000fffe0ff */
[----:B------:R-:W-:Y:S02]  /*4e10*/  @!UP2 UIMAD UR13, UR4, UR5, UR13 ;  /* 0x00000005040da2a4 */ /* 0x000fe4000f8e020d */
[----:B------:R-:W-:Y:S01]  /*4e20*/  @!UP2 UIMAD UR7, UR6, UR22, UR7 ;  /* 0x000000160607a2a4 */ /* 0x000fe2000f8e0207 */
[----:B------:R-:W-:Y:S11]  /*4e30*/  BRA.U UP3, `(.L_x_91) ;  /* 0x0000000103107547 */ /* 0x000ff6000b800000 */
[----:B------:R-:W-:Y:S04]  /*4e40*/  MOV R7, UR34 ;  /* 0x0000002200077c02 */ /* 0x000fe80008000f00 */
[----:B------:R-:W-:Y:S04]  /*4e50*/  SHF.L.U32 R7, R7, 0x1f, RZ ;  /* 0x0000001f07077819 */ /* 0x000fe800000006ff */
[----:B------:R-:W2:Y:S02]  /*4e60*/  SYNCS.PHASECHK.TRANS64.TRYWAIT P2, [UR17+0x128], R7 ;  /* 0x00012807ff0075a7 */ /* 0x000ea40008041111 */
[----:B--2---:R-:W-:Y:S05]  /*4e70*/  @!P2 BRA `(.L_x_92) ;  /* 0x00000034007ca947 */ /* 0x004fea0003800000 */
.L_x_91:
[----:B------:R-:W-:Y:S05]  /*4e80*/  @!P1 BRA `(.L_x_93) ;  /* 0x0000000000309947 */ /* 0x000fea0003800000 */
[----:B------:R-:W-:Y:S01]  /*4e90*/  ISETP.NE.U32.AND P1, PT, R2, RZ, PT ;  /* 0x000000ff0200720c */ /* 0x000fe20003f25070 */
[----:B------:R-:W2:Y:S01]  /*4ea0*/  LDCU.64 UR4, c[0x0][0x358] ;  /* 0x00006b00ff0477ac */ /* 0x000ea20008000a00 */
[----:B------:R-:W-:Y:S02]  /*4eb0*/  IMAD.MOV.U32 R141, RZ, RZ, 0x1 ;  /* 0x00000001ff8d7424 */ /* 0x000fe400078e00ff */
[----:B------:R-:W-:Y:S11]  /*4ec0*/  ISETP.NE.AND.EX P1, PT, R3, RZ, PT, P1 ;  /* 0x000000ff0300720c */ /* 0x000ff60003f25310 */
[----:B------:R-:W-:Y:S02]  /*4ed0*/  @!UPT UIADD3 URZ, UPT, UPT, URZ, URZ, URZ ;  /* 0x000000fffffff290 */ /* 0x000fe4000fffe0ff */
[----:B------:R-:W3:Y:S01]  /*4ee0*/  @P1 LDC.64 R8, c[0x0][0x888] ;  /* 0x00022200ff081b82 */ /* 0x000ee20000000a00 */
[----:B-1----:R-:W-:Y:S04]  /*4ef0*/  @P1 IMAD R0, R4, UR36, RZ ;  /* 0x0000002404001c24 */ /* 0x002fe8000f8e02ff */
[----:B---3--:R-:W-:Y:S04]  /*4f00*/  @P1 IMAD.WIDE R8, R0, 0x4, R8 ;  /* 0x0000000400081825 */ /* 0x008fe800078e0208 */
[----:B------:R-:W-:Y:S01]  /*4f10*/  HFMA2 R0, -RZ, RZ, 0, 5.9604644775390625e-08 ;  /* 0x00000001ff007431 */ /* 0x000fe200000001ff */
[----:B--2--5:R2:W5:Y:S04]  /*4f20*/  @P1 LDG.E R71, desc[UR4][R8.64] ;  /* 0x0000000408471981 */ /* 0x024568000c1e1900 */
[----:B------:R-:W-:Y:S01]  /*4f30*/  @!P1 PRMT R141, R0, 0x7610, R141 ;  /* 0x00007610008d9816 */ /* 0x000fe2000000008d */
[----:B--2---:R-:W3:Y:S06]  /*4f40*/  @!P1 LDC R71, c[0x0][0x880] ;  /* 0x00022000ff479b82 */ /* 0x004eec0000000800 */
.L_x_93:
[----:B---3-5:R-:W-:Y:S01]  /*4f50*/  @!P0 FSETP.EQ.AND P1, PT, R71, RZ, PT ;  /* 0x000000ff4700820b */ /* 0x028fe20003f22000 */
[----:B------:R-:W-:Y:S01]  /*4f60*/  @!UPT UIADD3 URZ, UPT, UPT, URZ, URZ, URZ ;  /* 0x000000fffffff290 */ /* 0x000fe2000fffe0ff */
[----:B------:R-:W-:Y:S11]  /*4f70*/  @!P0 BRA `(.L_x_94) ;  /* 0x0000000000188947 */ /* 0x000ff60003800000 */
[----:B------:R-:W-:Y:S02]  /*4f80*/  LOP3.LUT P0, RZ, R141, 0xff, RZ, 0xc0, !PT ;  /* 0x000000ff8dff7812 */ /* 0x000fe4000780c0ff */
[----:B------:R-:W-:Y:S04]  /*4f90*/  ISETP.NE.U32.AND P1, PT, R2, RZ, PT ;  /* 0x000000ff0200720c */ /* 0x000fe80003f25070 */
[----:B------:R-:W-:Y:S04]  /*4fa0*/  ISETP.NE.AND.EX P1, PT, R3, RZ, PT, P1 ;  /* 0x000000ff0300720c */ /* 0x000fe80003f25310 */
[----:B------:R-:W-:Y:S03]  /*4fb0*/  PLOP3.LUT P1, PT, P1, PT, PT, 0x8, 0x80 ;  /* 0x000000000080781c */ /* 0x000fe60000f2e170 */
[----:B------:R-:W-:Y:S11]  /*4fc0*/  @P0 FSETP.EQ.AND P1, PT, R71, RZ, PT ;  /* 0x000000ff4700020b */ /* 0x000ff60003f22000 */
[----:B------:R-:W-:Y:S02]  /*4fd0*/  @!UPT UIADD3 URZ, UPT, UPT, URZ, URZ, URZ ;  /* 0x000000fffffff290 */ /* 0x000fe4000fffe0ff */
.L_x_94:
[----:B------:R-:W2:Y:S01]  /*4fe0*/  SYNCS.PHASECHK.TRANS64.TRYWAIT P0, [UR17+0x118], R6 ;  /* 0x00011806ff0075a7 */ /* 0x000ea20008001111 */
[----:B------:R-:W-:Y:S02]  /*4ff0*/  ELECT P2, URZ, PT ;  /* 0x0000000000ff782f */ /* 0x000fe40003840000 */
[----:B------:R-:W-:Y:S01]  /*5000*/  IADD3 R14, PT, PT, R14, 0x1, RZ ;  /* 0x000000010e0e7810 */ /* 0x000fe20007ffe0ff */
[----:B--2---:R-:W-:Y:S10]  /*5010*/  @!P0 BRA `(.L_x_95) ;  /* 0x00000034002c8947 */ /* 0x004ff40003800000 */
.L_x_172:
[----:B------:R-:W-:Y:S01]  /*5020*/  PLOP3.LUT P1, PT, P1, P2, PT, 0xf2, 0x2f ;  /* 0x00000000002f781c */ /* 0x000fe20000f25e72 */
[----:B------:R-:W-:Y:S01]  /*5030*/  UMOV UR18, 0x0 ;  /* 0x0000000000127882 */ /* 0x000fe20000000000 */
[----:B------:R-:W-:Y:S01]  /*5040*/  UMOV UR19, 0x10000000 ;  /* 0x1000000000137882 */ /* 0x000fe20000000000 */
[----:B------:R-:W-:Y:S01]  /*5050*/  UMOV UR12, UR36 ;  /* 0x00000024000c7c82 */ /* 0x000fe20008000000 */
[----:B------:R-:W-:Y:S01]  /*5060*/  LOP3.LUT R15, R15, 0x1, RZ, 0x3c, !PT ;  /* 0x000000010f0f7812 */ /* 0x000fe200078e3cff */
[----:B------:R-:W-:Y:S01]  /*5070*/  UPLOP3.LUT UP3, UPT, UPT, UPT, UPT, 0x80, 0x8 ;  /* 0x000000000008789c */ /* 0x000fe20003f6f070 */
[----:B------:R-:W-:Y:S07]  /*5080*/  UMOV UR36, UR24 ;  /* 0x0000001800247c82 */ /* 0x000fee0008000000 */
[----:B-1----:R-:W-:Y:S01]  /*5090*/  @!P1 IADD3 R6, P0, PT, R16, 0x580, RZ ;  /* 0x0000058010069810 */ /* 0x002fe20007f1e0ff */
[----:B------:R-:W-:Y:S03]  /*50a0*/  VOTEU.ALL UP0, P1 ;  /* 0x0000000000ff7886 */ /* 0x000fe60000800000 */
[----:B------:R-:W-:Y:S01]  /*50b0*/  @!P1 R2UR UR5, R6 ;  /* 0x00000000060592ca */ /* 0x000fe200000e0000 */
[----:B------:R-:W-:Y:S01]  /*50c0*/  @!P1 IMAD.X R0, RZ, RZ, R17, P0 ;  /* 0x000000ffff009224 */ /* 0x000fe200000e0611 */
[----:B------:R-:W-:Y:S01]  /*50d0*/  @!UP0 USHF.L.U32 UR10, UR45, 0x6, URZ ;  /* 0x000000062d0a8899 */ /* 0x000fe200080006ff */
[----:B------:R-:W-:Y:S01]  /*50e0*/  ISETP.NE.AND P0, PT, R14, 0x2, PT ;  /* 0x000000020e00780c */ /* 0x000fe20003f05270 */
[----:B------:R-:W-:Y:S02]  /*50f0*/  @!UP0 USHF.L.U32 UR11, UR46, 0x7, URZ ;  /* 0x000000072e0b8899 */ /* 0x000fe400080006ff */
[----:B------:R-:W-:Y:S01]  /*5100*/  @!P1 R2UR UR4, R0 ;  /* 0x00000000000492ca */ /* 0x000fe200000e0000 */
[----:B------:R-:W-:Y:S01]  /*5110*/  @!UP0 UIADD3 UR8, UPT, UPT, UR17, 0x200, URZ ;  /* 0x0000020011088890 */ /* 0x000fe2000fffe0ff */
[----:B------:R-:W-:Y:S01]  /*5120*/  SEL R0, RZ, 0x1, P0 ;  /* 0x00000001ff007807 */ /* 0x000fe20000000000 */
[----:B------:R-:W-:Y:S01]  /*5130*/  @!UP0 UIADD3 UR9, UPT, UPT, UR17, 0x110, URZ ;  /* 0x0000011011098890 */ /* 0x000fe2000fffe0ff */
[----:B------:R-:W-:Y:S01]  /*5140*/  SEL R14, R14, RZ, P0 ;  /* 0x000000ff0e0e7207 */ /* 0x000fe20000000000 */
[----:B------:R-:W-:Y:S01]  /*5150*/  VOTEU.ALL UP0, P1 ;  /* 0x0000000000ff7886 */ /* 0x000fe20000800000 */
[----:B------:R-:W-:Y:S01]  /*5160*/  LOP3.LUT R13, R13, R0, RZ, 0x3c, !PT ;  /* 0x000000000d0d7212 */ /* 0x000fe200078e3cff */
[----:B------:R-:W-:Y:S01]  /*5170*/  IMAD.U32 R6, RZ, RZ, UR5 ;  /* 0x00000005ff067e24 */ /* 0x000fe2000f8e00ff */
[----:B------:R-:W-:Y:S02]  /*5180*/  UIADD3 UR45, UPT, UPT, UR7, UR55, URZ ;  /* 0x00000037072d7290 */ /* 0x000fe4000fffe0ff */
[----:B------:R-:W-:Y:S03]  /*5190*/  UIADD3 UR46, UPT, UPT, UR13, UR58, URZ ;  /* 0x0000003a0d2e7290 */ /* 0x000fe6000fffe0ff */
[----:B------:R-:W-:Y:S01]  /*51a0*/  IMAD.U32 R7, RZ, RZ, UR4 ;  /* 0x00000004ff077e24 */ /* 0x000fe2000f8e00ff */
[----:B------:R-:W-:Y:S04]  /*51b0*/  @!P1 R2UR UR4, R6 ;  /* 0x00000000060492ca */ /* 0x000fe800000e0000 */
[----:B------:R-:W-:Y:S11]  /*51c0*/  @!P1 R2UR UR5, R7 ;  /* 0x00000000070592ca */ /* 0x000ff600000e0000 */
[----:B------:R-:W-:Y:S02]  /*51d0*/  @!UPT UIADD3 URZ, UPT, UPT, URZ, URZ, URZ ;  /* 0x000000fffffff290 */ /* 0x000fe4000fffe0ff */
[----:B------:R2:W-:Y:S01]  /*51e0*/  @!UP0 UTMALDG.3D [UR8], [UR4], desc[UR18] ;  /* 0x00001208040085b4 */ /* 0x0005e20008011000 */
[----:B------:R2:W-:Y:S01]  /*51f0*/  @!P1 SYNCS.ARRIVE.TRANS64.RED.A0TR RZ, [UR17+0x110], R12 ;  /* 0x0001100cffff99a7 */ /* 0x0005e20008300411 */
[----:B------:R-:W-:Y:S01]  /*5200*/  SYNCS.ARRIVE.TRANS64.RED.A1T0 RZ, [UR27], RZ ;  /* 0x000000ffffff79a7 */ /* 0x000fe2000810041b */
[----:B------:R-:W-:Y:S05]  /*5210*/  BRA.U UP1, `(.L_x_96) ;  /* 0xfffffff5018c7547 */ /* 0x000fea000b83ffff */
[----:B------:R-:W-:Y:S07]  /*5220*/  MOV R0, UR17 ;  /* 0x0000001100007c02 */ /* 0x000fee0008000f00 */
.L_x_97:
[----:B-1----:R-:W-:-:S04]  /*5230*/  SHF.L.U32 R2, R15, 0x1f, RZ ;  /* 0x0000001f0f027819 */ /* 0x002fc800000006ff */
[----:B------:R1:W3:Y:S03]  /*5240*/  SYNCS.PHASECHK.TRANS64.TRYWAIT P0, [R0+URZ+0x118], R2 ;  /* 0x00011802000075a7 */ /* 0x0002e600080011ff */
[----:B---3--:R-:W-:Y:S05]  /*5250*/  @!P0 NANOSLEEP.SYNCS 0x989680 ;  /* 0x009896800000895d */ /* 0x008fea0003900000 */
[----:B------:R-:W3:Y:S02]  /*5260*/  @!P0 SYNCS.PHASECHK.TRANS64 P0, [R0+URZ+0x118], R2 ;  /* 0x00011802000085a7 */ /* 0x000ee400080010ff */
[----:B--23--:R-:W-:Y:S05]  /*5270*/  @P0 EXIT ;  /* 0x000000000000094d */ /* 0x00cfea0003800000 */
[----:B------:R-:W-:Y:S05]  /*5280*/  BRA `(.L_x_97) ;  /* 0xfffffffc00e87947 */ /* 0x000fea000383ffff */
.L_x_88:
[----:B------:R-:W-:-:S06]  /*5290*/  UISETP.GE.AND UP0, UPT, UR22, 0x4, UPT ;  /* 0x000000041600788c */ /* 0x000fcc000bf06270 */
[----:B------:R-:W-:-:S13]  /*52a0*/  PLOP3.LUT P0, PT, PT, PT, UP0, 0x80, 0x8 ;  /* 0x000000000008781c */ /* 0x000fda0003f0f008 */
[----:B------:R-:W-:Y:S05]  /*52b0*/  @!P0 EXIT ;  /* 0x000000000000894d */ /* 0x000fea0003800000 */
[----:B------:R-:W-:Y:S01]  /*52c0*/  BAR.SYNC.DEFER_BLOCKING 0x6, 0xa0 ;  /* 0x0182800000007b1d */ /* 0x000fe20000010000 */
[C---:B------:R-:W-:Y:S02]  /*52d0*/  IMAD.SHL.U32 R4, R131.reuse, 0x40, RZ ;  /* 0x0000004083047824 */ /* 0x040fe400078e00ff */
[----:B------:R-:W-:Y:S02]  /*52e0*/  HFMA2 R68, -RZ, RZ, 0, 0 ;  /* 0x00000000ff447431 */ /* 0x000fe400000001ff */
[C---:B------:R-:W-:Y:S01]  /*52f0*/  IMAD.SHL.U32 R140, R131.reuse, 0x8, RZ ;  /* 0x00000008838c7824 */ /* 0x040fe200078e00ff */
[----:B------:R-:W-:Y:S01]  /*5300*/  CS2R R144, SRZ ;  /* 0x0000000000907805 */ /* 0x000fe2000001ff00 */
[C---:B------:R-:W-:Y:S01]  /*5310*/  IMAD.SHL.U32 R147, R131.reuse, 0x10, RZ ;  /* 0x0000001083937824 */ /* 0x040fe200078e00ff */
[----:B------:R-:W-:Y:S01]  /*5320*/  UMOV UR44, 0x400 ;  /* 0x00000400002c7882 */ /* 0x000fe20000000000 */
[----:B------:R-:W-:Y:S01]  /*5330*/  LOP3.LUT R5, R4, 0x180, RZ, 0xc0, !PT ;  /* 0x0000018004057812 */ /* 0x000fe200078ec0ff */
[----:B------:R-:W-:Y:S01]  /*5340*/  ULEA UR44, UR61, UR44, 0x18 ;  /* 0x0000002c3d2c7291 */ /* 0x000fe2000f8ec0ff */
[----:B------:R-:W1:Y:S01]  /*5350*/  LDC.64 R136, c[0x0][0x888] ;  /* 0x00022200ff887b82 */ /* 0x000e620000000a00 */
[----:B------:R-:W-:Y:S01]  /*5360*/  IMAD.U32 R69, R131, 0x10000, RZ ;  /* 0x0001000083457824 */ /* 0x000fe200078e00ff */
[----:B------:R-:W-:Y:S01]  /*5370*/  LOP3.LUT R140, R5, 0x30, R140, 0xf8, !PT ;  /* 0x00000030058c7812 */ /* 0x000fe200078ef88c */
[----:B------:R-:W-:Y:S01]  /*5380*/  UIADD3 UR4, UPT, UPT, UR44, 0x2200, URZ ;  /* 0x000022002c047890 */ /* 0x000fe2000fffe0ff */
[----:B------:R-:W-:Y:S01]  /*5390*/  LOP3.LUT R149, R147, 0x20, RZ, 0xc0, !PT ;  /* 0x0000002093957812 */ /* 0x000fe200078ec0ff */
[----:B------:R-:W-:Y:S01]  /*53a0*/  IMAD.MOV.U32 R146, RZ, RZ, RZ ;  /* 0x000000ffff927224 */ /* 0x000fe200078e00ff */
[----:B------:R-:W-:Y:S01]  /*53b0*/  LOP3.LUT R140, R140, 0x1e40, R4, 0xf8, !PT ;  /* 0x00001e408c8c7812 */ /* 0x000fe200078ef804 */
[----:B------:R-:W-:Y:S01]  /*53c0*/  IMAD.MOV.U32 R143, RZ, RZ, RZ ;  /* 0x000000ffff8f7224 */ /* 0x000fe200078e00ff */
[----:B------:R-:W2:Y:S01]  /*53d0*/  LDC.64 R138, c[0x0][0x890] ;  /* 0x00022400ff8a7b82 */ /* 0x000ea20000000a00 */
[----:B------:R-:W-:Y:S01]  /*53e0*/  LOP3.LUT R69, R69, 0x600000, RZ, 0xc0, !PT ;  /* 0x0060000045457812 */ /* 0x000fe200078ec0ff */
[----:B------:R-:W3:Y:S01]  /*53f0*/  LDCU UR53, c[0x0][0x370] ;  /* 0x00006e00ff3577ac */ /* 0x000ee20008000800 */
[----:B------:R-:W-:Y:S01]  /*5400*/  VIADD R148, R140, UR44 ;  /* 0x0000002c8c947c36 */ /* 0x000fe20008000000 */
[----:B------:R-:W-:-:S02]  /*5410*/  LOP3.LUT R147, R147, 0x40, RZ, 0xc0, !PT ;  /* 0x0000004093937812 */ /* 0x000fc400078ec0ff */
[----:B------:R-:W-:Y:S01]  /*5420*/  MOV R150, UR4 ;  /* 0x0000000400967c02 */ /* 0x000fe20008000f00 */
[----:B------:R-:W4:Y:S01]  /*5430*/  LDS R0, [UR44+0x1e0] ;  /* 0x0001e02cff007984 */ /* 0x000f220008000800 */
[----:B------:R-:W1:Y:S01]  /*5440*/  LDC.64 R134, c[0x0][0x8b0] ;  /* 0x00022c00ff867b82 */ /* 0x000e620000000a00 */
[--C-:B------:R-:W-:Y:S01]  /*5450*/  IADD3 R149, PT, PT, -R149, 0x200, R148.reuse ;  /* 0x0000020095957810 */ /* 0x100fe20007ffe194 */
[----:B------:R-:W1:Y:S01]  /*5460*/  LDCU.64 UR62, c[0x0][0x348] ;  /* 0x00006900ff3e77ac */ /* 0x000e620008000a00 */
[----:B------:R-:W-:-:S03]  /*5470*/  IADD3 R148, PT, PT, -R147, 0x200, R148 ;  /* 0x0000020093947810 */ /* 0x000fc60007ffe194 */
[----:B------:R-:W-:Y:S01]  /*5480*/  IMAD.IADD R147, R149, 0x1, -R147 ;  /* 0x0000000195937824 */ /* 0x000fe200078e0a93 */
[----:B------:R-:W1:Y:S01]  /*5490*/  LDCU UR41, c[0x0][0xb0c] ;  /* 0x00016180ff2977ac */ /* 0x000e620008000800 */
[----:B------:R-:W1:Y:S01]  /*54a0*/  LDC.64 R132, c[0x0][0x8a8] ;  /* 0x00022a00ff847b82 */ /* 0x000e620000000a00 */
[----:B------:R-:W1:Y:S01]  /*54b0*/  LDCU UR39, c[0x0][0xb30] ;  /* 0x00016600ff2777ac */ /* 0x000e620008000800 */
[----:B------:R-:W1:Y:S01]  /*54c0*/  LDCU.64 UR56, c[0x0][0x888] ;  /* 0x00011100ff3877ac */ /* 0x000e620008000a00 */
[----:B------:R-:W1:Y:S01]  /*54d0*/  LDCU.64 UR42, c[0x0][0xb28] ;  /* 0x00016500ff2a77ac */ /* 0x000e620008000a00 */
[----:B------:R-:W1:Y:S01]  /*54e0*/  LDCU.128 UR48, c[0x0][0xb10] ;  /* 0x00016200ff3077ac */ /* 0x000e620008000c00 */
[----:B------:R-:W1:Y:S01]  /*54f0*/  LDCU UR52, c[0x0][0x374] ;  /* 0x00006e80ff3477ac */ /* 0x000e620008000800 */
[----:B------:R-:W-:Y:S01]  /*5500*/  UIADD3 UR59, UPT, UPT, UR44, 0x200, URZ ;  /* 0x000002002c3b7890 */ /* 0x000fe2000fffe0ff */
[----:B---34-:R-:W-:-:S11]  /*5510*/  IMAD.IADD R69, R0, 0x1, R69 ;  /* 0x0000000100457824 */ /* 0x018fd600078e0245 */
.L_x_115:
[----:B------:R-:W-:Y:S02]  /*5520*/  LEA R3, R143, UR44, 0x3 ;  /* 0x0000002c8f037c11 */ /* 0x000fe4000f8e18ff */
[----:B------:R-:W-:Y:S02]  /*5530*/  SHF.L.U32 R0, R145, 0x1f, RZ ;  /* 0x0000001f91007819 */ /* 0x000fe400000006ff */
[----:B-1----:R-:W-:Y:S02]  /*5540*/  LEA R4, R143, UR44, 0x4 ;  /* 0x0000002c8f047c11 */ /* 0x002fe4000f8e20ff */
[----:B------:R-:W3:Y:S02]  /*5550*/  SYNCS.PHASECHK.TRANS64.TRYWAIT P0, [R3+URZ+0x130], R0 ;  /* 0x00013000030075a7 */ /* 0x000ee400080011ff */
[----:B--23--:R-:W-:Y:S05]  /*5560*/  @!P0 BRA `(.L_x_98) ;  /* 0x0000002c00f08947 */ /* 0x00cfea0003800000 */
.L_x_173:
[----:B------:R-:W4:Y:S01]  /*5570*/  LDS.128 R4, [R4+0x1c0] ;  /* 0x0001c00004047984 */ /* 0x000f220000000c00 */
[----:B------:R-:W-:Y:S01]  /*5580*/  UISETP.GE.AND UP0, UPT, UR40, 0x1, UPT ;  /* 0x000000012800788c */ /* 0x000fe2000bf06270 */
[----:B------:R-:W-:Y:S01]  /*5590*/  @!PT LDS RZ, [RZ] ;  /* 0x00000000fffff984 */ /* 0x000fe20000000800 */
[----:B------:R-:W-:Y:S01]  /*55a0*/  @!PT LDS RZ, [RZ] ;  /* 0x00000000fffff984 */ /* 0x000fe20000000800 */
[----:B------:R-:W-:Y:S01]  /*55b0*/  @!PT LDS RZ, [RZ] ;  /* 0x00000000fffff984 */ /* 0x000fe20000000800 */
[----:B------:R-:W-:Y:S01]  /*55c0*/  @!PT LDS RZ, [RZ] ;  /* 0x00000000fffff984 */ /* 0x000fe20000000800 */
[----:B------:R1:W-:Y:S06]  /*55d0*/  MEMBAR.ALL.CTA ;  /* 0x0000000000007992 */ /* 0x0003ec0000008000 */
[----:B-1----:R-:W1:Y:S01]  /*55e0*/  FENCE.VIEW.ASYNC.S ;  /* 0x00000000000073c6 */ /* 0x002e620000000000 */
[----:B----4-:R-:W-:Y:S11]  /*55f0*/  LOP3.LUT P0, RZ, R6, 0x1, RZ, 0xc0, !PT ;  /* 0x0000000106ff7812 */ /* 0x010ff6000780c0ff */
[----:B------:R-:W-:Y:S02]  /*5600*/  @!UPT UIADD3 URZ, UPT, UPT, URZ, URZ, URZ ;  /* 0x000000fffffff290 */ /* 0x000fe4000fffe0ff */
[----:B-1----:R-:W-:Y:S01]  /*5610*/  VOTEU.ANY UP1, P0 ;  /* 0x0000000000ff7886 */ /* 0x002fe20000020100 */
[----:B------:R-:W-:Y:S01]  /*5620*/  PLOP3.LUT P0, PT, PT, PT, UP1, 0x80, 0x8 ;  /* 0x000000000008781c */ /* 0x000fe20003f0f018 */
[----:B------:R-:W-:Y:S11]  /*5630*/  UP2UR UR47, UPR, URZ, 0x2 ;  /* 0x00000002ff2f7883 */ /* 0x000ff60008000000 */
[----:B------:R-:W-:Y:S01]  /*5640*/  @!UPT UIADD3 URZ, UPT, UPT, URZ, URZ, URZ ;  /* 0x000000fffffff290 */ /* 0x000fe2000fffe0ff */
[----:B---3--:R-:W-:Y:S02]  /*5650*/  @P0 SHF.R.U32.HI R0, RZ, 0x10, R5 ;  /* 0x00000010ff000819 */ /* 0x008fe40000011605 */
        /* <DEDUP_REMOVED lines=12> */
[----:B------:R-:W3:Y:S01]  /*5720*/  LDCU UR12, c[0x0][0xb20] ;  /* 0x00016400ff0c77ac */ /* 0x000ee20008000800 */
[----:B------:R-:W-:Y:S02]  /*5730*/  UIMAD.WIDE.U32 UR4, UR52, UR51, URZ ;  /* 0x00000033340472a5 */ /* 0x000fe4000f8e00ff */
[----:B------:R-:W-:Y:S02]  /*5740*/  UIMAD.WIDE.U32 UR6, UR53, UR48, URZ ;  /* 0x00000030350672a5 */ /* 0x000fe4000f8e00ff */
[----:B------:R-:W-:Y:S02]  /*5750*/  UISETP.NE.AND UP0, UPT, UR50, 0x1, UPT ;  /* 0x000000013200788c */ /* 0x000fe4000bf05270 */
[----:B------:R-:W-:Y:S02]  /*5760*/  UIMAD.WIDE.U32 UR8, UR37, UR51, URZ ;  /* 0x00000033250872a5 */ /* 0x000fe4000f8e00ff */
[----:B------:R-:W-:Y:S02]  /*5770*/  UIMAD.WIDE.U32 UR10, UR38, UR48, URZ ;  /* 0x00000030260a72a5 */ /* 0x000fe4000f8e00ff */
[----:B------:R-:W-:Y:S02]  /*5780*/  UISETP.NE.AND UP1, UPT, UR41, 0x1, UPT ;  /* 0x000000012900788c */ /* 0x000fe4000bf25270 */
[----:B------:R-:W-:Y:S01]  /*5790*/  UISETP.NE.AND UP2, UPT, UR40, 0x1, UPT ;  /* 0x000000012800788c */ /* 0x000fe2000bf45270 */
[----:B------:R-:W-:Y:S02]  /*57a0*/  UMOV UR4, UR5 ;  /* 0x0000000500047c82 */ /* 0x000fe40008000000 */
[----:B---3--:R-:W-:Y:S03]  /*57b0*/  USHF.R.U32.HI UR5, URZ, UR12, UR4 ;  /* 0x0000000cff057299 */ /* 0x008fe60008011604 */
[----:B------:R-:W-:Y:S02]  /*57c0*/  UMOV UR4, UR7 ;  /* 0x0000000700047c82 */ /* 0x000fe40008000000 */
[----:B------:R-:W-:Y:S02]  /*57d0*/  USHF.R.U32.HI UR7, URZ, UR49, UR4 ;  /* 0x00000031ff077299 */ /* 0x000fe40008011604 */
[----:B------:R-:W-:Y:S02]  /*57e0*/  USEL UR4, UR52, UR5, !UP0 ;  /* 0x0000000534047287 */ /* 0x000fe4000c000000 */
[----:B------:R-:W-:Y:S01]  /*57f0*/  USEL UR7, UR53, UR7, !UP1 ;  /* 0x0000000735077287 */ /* 0x000fe2000c800000 */
[----:B------:R-:W-:Y:S01]  /*5800*/  UMOV UR5, UR9 ;  /* 0x0000000900057c82 */ /* 0x000fe20008000000 */
[----:B------:R-:W-:Y:S02]  /*5810*/  UIMAD.WIDE.U32 UR8, UR4, UR42, URZ ;  /* 0x0000002a040872a5 */ /* 0x000fe4000f8e00ff */
[----:B------:R-:W-:Y:S03]  /*5820*/  USHF.R.U32.HI UR6, URZ, UR12, UR5 ;  /* 0x0000000cff067299 */ /* 0x000fe60008011605 */
[----:B------:R-:W-:Y:S01]  /*5830*/  UMOV UR5, UR11 ;  /* 0x0000000b00057c82 */ /* 0x000fe20008000000 */
[----:B------:R-:W-:Y:S02]  /*5840*/  UIMAD.WIDE.U32 UR10, UR7, UR42, URZ ;  /* 0x0000002a070a72a5 */ /* 0x000fe4000f8e00ff */
[----:B------:R-:W-:Y:S02]  /*5850*/  USHF.R.U32.HI UR12, URZ, UR49, UR5 ;  /* 0x00000031ff0c7299 */ /* 0x000fe40008011605 */
[----:B------:R-:W-:Y:S01]  /*5860*/  USEL UR6, UR37, UR6, !UP0 ;  /* 0x0000000625067287 */ /* 0x000fe2000c000000 */
[----:B------:R-:W-:Y:S02]  /*5870*/  UMOV UR5, UR9 ;  /* 0x0000000900057c82 */ /* 0x000fe40008000000 */
[----:B------:R-:W-:Y:S01]  /*5880*/  UMOV UR10, UR11 ;  /* 0x0000000b000a7c82 */ /* 0x000fe20008000000 */
[----:B------:R-:W-:Y:S02]  /*5890*/  @UP2 USHF.R.U32.HI UR4, URZ, UR43, UR5 ;  /* 0x0000002bff042299 */ /* 0x000fe40008011605 */
[----:B------:R-:W-:Y:S02]  /*58a0*/  @UP2 USHF.R.U32.HI UR7, URZ, UR43, UR10 ;  /* 0x0000002bff072299 */ /* 0x000fe4000801160a */
[----:B------:R-:W-:Y:S02]  /*58b0*/  UIMAD UR4, UR40, UR4, URZ ;  /* 0x00000004280472a4 */ /* 0x000fe4000f8e02ff */
[----:B------:R-:W-:Y:S02]  /*58c0*/  UIMAD.WIDE.U32 UR10, UR6, UR42, URZ ;  /* 0x0000002a060a72a5 */ /* 0x000fe4000f8e00ff */
[----:B------:R-:W-:Y:S02]  /*58d0*/  USEL UR5, UR38, UR12, !UP1 ;  /* 0x0000000c26057287 */ /* 0x000fe4000c800000 */
[----:B------:R-:W-:Y:S02]  /*58e0*/  UIMAD UR8, UR40, UR7, URZ ;  /* 0x00000007280872a4 */ /* 0x000fe4000f8e02ff */
[----:B------:R-:W-:Y:S03]  /*58f0*/  UISETP.GE.AND UP0, UPT, UR6, UR4, UPT ;  /* 0x000000040600728c */ /* 0x000fe6000bf06270 */
[----:B------:R-:W-:Y:S01]  /*5900*/  UMOV UR4, UR11 ;  /* 0x0000000b00047c82 */ /* 0x000fe20008000000 */
[----:B------:R-:W-:Y:S02]  /*5910*/  UISETP.GE.OR UP0, UPT, UR5, UR8, UP0 ;  /* 0x000000080500728c */ /* 0x000fe40008706670 */
[----:B------:R-:W-:Y:S02]  /*5920*/  USHF.R.U32.HI UR4, URZ, UR43, UR4 ;  /* 0x0000002bff047299 */ /* 0x000fe40008011604 */
[----:B------:R-:W-:Y:S02]  /*5930*/  UIMAD.WIDE.U32 UR8, UR5, UR42, URZ ;  /* 0x0000002a050872a5 */ /* 0x000fe4000f8e00ff */
[----:B------:R-:W-:Y:S02]  /*5940*/  USEL UR11, UR6, UR4, !UP2 ;  /* 0x00000004060b7287 */ /* 0x000fe4000d000000 */
[----:B------:R-:W-:Y:S02]  /*5950*/  UIADD3 UR8, UPT, UPT, -UR5, URZ, URZ ;  /* 0x000000ff05087290 */ /* 0x000fe4000fffe1ff */
[----:B------:R-:W-:Y:S01]  /*5960*/  UIADD3 UR10, UPT, UPT, -UR11, URZ, URZ ;  /* 0x000000ff0b0a7290 */ /* 0x000fe2000fffe1ff */
[----:B------:R-:W-:Y:S01]  /*5970*/  @!UP0 UMOV UR4, UR9 ;  /* 0x0000000900048c82 */ /* 0x000fe20008000000 */
[----:B------:R-:W-:Y:S02]  /*5980*/  UIADD3 UR9, UPT, UPT, -UR6, URZ, URZ ;  /* 0x000000ff06097290 */ /* 0x000fe4000fffe1ff */
[----:B------:R-:W-:Y:S02]  /*5990*/  @!UP0 USHF.R.U32.HI UR4, URZ, UR43, UR4 ;  /* 0x0000002bff048299 */ /* 0x000fe40008011604 */
[----:B------:R-:W-:Y:S02]  /*59a0*/  UIMAD UR10, UR40, UR10, UR6 ;  /* 0x0000000a280a72a4 */ /* 0x000fe4000f8e0206 */
[----:B------:R-:W-:Y:S04]  /*59b0*/  @!UP0 USEL UR4, UR5, UR4, !UP2 ;  /* 0x0000000405048287 */ /* 0x000fe8000d000000 */
[----:B------:R-:W-:Y:S02]  /*59c0*/  @!UP0 UIMAD UR10, UR7, UR10, UR4 ;  /* 0x0000000a070a82a4 */ /* 0x000fe4000f8e0204 */
[----:B------:R-:W-:Y:S02]  /*59d0*/  @!UP0 UIADD3 UR11, UPT, UPT, UR11, -UR4, URZ ;  /* 0x800000040b0b8290 */ /* 0x000fe4000fffe0ff */
[----:B------:R-:W-:Y:S02]  /*59e0*/  UIMAD UR7, UR41, UR8, UR38 ;  /* 0x00000008290772a4 */ /* 0x000fe4000f8e0226 */
[----:B------:R-:W-:Y:S02]  /*59f0*/  @!UP0 UIMAD UR6, UR11, UR40, UR5 ;  /* 0x000000280b0682a4 */ /* 0x000fe4000f8e0205 */
[----:B------:R-:W-:Y:S01]  /*5a00*/  UIMAD UR4, UR50, UR9, UR37 ;  /* 0x00000009320472a4 */ /* 0x000fe2000f8e0225 */
[----:B------:R-:W-:Y:S02]  /*5a10*/  @!UP0 UMOV UR5, UR10 ;  /* 0x0000000a00058c82 */ /* 0x000fe40008000000 */
[----:B------:R-:W-:Y:S02]  /*5a20*/  UIMAD UR38, UR5, UR41, UR7 ;  /* 0x00000029052672a4 */ /* 0x000fe4000f8e0207 */
[----:B------:R-:W-:Y:S11]  /*5a30*/  UIMAD UR37, UR6, UR50, UR4 ;  /* 0x00000032062572a4 */ /* 0x000ff6000f8e0204 */
[----:B------:R-:W-:Y:S01]  /*5a40*/  @!UPT UIADD3 URZ, UPT, UPT, URZ, URZ, URZ ;  /* 0x000000fffffff290 */ /* 0x000fe2000fffe0ff */
.L_x_99:
[----:B------:R-:W-:Y:S01]  /*5a50*/  UISETP.NE.AND UP0, UPT, UR39, 0x1, UPT ;  /* 0x000000012700788c */ /* 0x000fe2000bf05270 */
[----:B------:R-:W-:Y:S10]  /*5a60*/  IADD3 R143, PT, PT, R143, 0x1, RZ ;  /* 0x000000018f8f7810 */ /* 0x000ff40007ffe0ff */
[----:B------:R-:W3:Y:S01]  /*5a70*/  @!UP0 LDCU.128 UR12, c[0x0][0xb10] ;  /* 0x00016200ff0c87ac */ /* 0x000ee20008000c00 */
[----:B------:R-:W4:Y:S01]  /*5a80*/  @!UP0 LDCU UR5, c[0x0][0xb0c] ;  /* 0x00016180ff0587ac */ /* 0x000f220008000800 */
[----:B------:R-:W2:Y:S01]  /*5a90*/  @!UP0 LDCU UR10, c[0x0][0xb20] ;  /* 0x00016400ff0a87ac */ /* 0x000ea20008000800 */
[----:B---3--:R-:W-:Y:S02]  /*5aa0*/  UIMAD.WIDE.U32 UR8, UR38, UR12, URZ ;  /* 0x0000000c260872a5 */ /* 0x008fe4000f8e00ff */
[----:B------:R-:W-:Y:S02]  /*5ab0*/  UIMAD.WIDE.U32 UR6, UR37, UR15, URZ ;  /* 0x0000000f250672a5 */ /* 0x000fe4000f8e00ff */
[----:B------:R-:W-:Y:S03]  /*5ac0*/  @!UP0 UISETP.NE.AND UP1, UPT, UR14, 0x1, UPT ;  /* 0x000000010e00888c */ /* 0x000fe6000bf25270 */
[----:B------:R-:W-:Y:S01]  /*5ad0*/  @!UP0 UMOV UR4, UR9 ;  /* 0x0000000900048c82 */ /* 0x000fe20008000000 */
[----:B----4-:R-:W-:Y:S02]  /*5ae0*/  @!UP0 UISETP.NE.AND UP2, UPT, UR5, 0x1, UPT ;  /* 0x000000010500888c */ /* 0x010fe4000bf45270 */
[----:B------:R-:W-:Y:S01]  /*5af0*/  @!UP0 USHF.R.U32.HI UR4, URZ, UR13, UR4 ;  /* 0x0000000dff048299 */ /* 0x000fe20008011604 */
[----:B------:R-:W-:Y:S02]  /*5b00*/  @!UP0 UMOV UR6, UR7 ;  /* 0x0000000700068c82 */ /* 0x000fe40008000000 */
[----:B--2---:R-:W-:Y:S02]  /*5b10*/  @!UP0 USHF.R.U32.HI UR6, URZ, UR10, UR6 ;  /* 0x0000000aff068299 */ /* 0x004fe40008011606 */
[----:B------:R-:W-:Y:S02]  /*5b20*/  @!UP0 USEL UR7, UR38, UR4, !UP2 ;  /* 0x0000000426078287 */ /* 0x000fe4000d000000 */
[----:B------:R-:W-:Y:S04]  /*5b30*/  @!UP0 USEL UR6, UR37, UR6, !UP1 ;  /* 0x0000000625068287 */ /* 0x000fe8000c800000 */
[----:B------:R-:W-:Y:S02]  /*5b40*/  @!UP0 UIADD3 UR4, UPT, UPT, -UR7, UR6, URZ ;  /* 0x0000000607048290 */ /* 0x000fe4000fffe1ff */
[----:B------:R-:W-:Y:S02]  /*5b50*/  @!UP0 UIADD3 UR6, UPT, UPT, UR7, -UR6, URZ ;  /* 0x8000000607068290 */ /* 0x000fe4000fffe0ff */
[----:B------:R-:W-:Y:S02]  /*5b60*/  @!UP0 UIMAD UR38, UR4, UR5, UR38 ;  /* 0x00000005042682a4 */ /* 0x000fe4000f8e0226 */
[----:B------:R-:W-:Y:S02]  /*5b70*/  @!UP0 UIMAD UR37, UR6, UR14, UR37 ;  /* 0x0000000e062582a4 */ /* 0x000fe4000f8e0225 */
[----:B------:R-:W-:Y:S09]  /*5b80*/  ULOP3.LUT UP0, URZ, UR59, 0x1b0, URZ, 0xc0, !UPT ;  /* 0x000001b03bff7892 */ /* 0x000ff2000f80c0ff */
[----:B------:R-:W-:Y:S05]  /*5b90*/  BRA.U !UP0, `(.L_x_100) ;  /* 0x0000000108407547 */ /* 0x000fea000b800000 */
[----:B------:R-:W2:Y:S01]  /*5ba0*/  LDCU.64 UR8, c[0x4][0x80] ;  /* 0x01001000ff0877ac */ /* 0x000ea20008000a00 */
[----:B------:R-:W-:Y:S01]  /*5bb0*/  MOV R3, 0x0 ;  /* 0x0000000000037802 */ /* 0x000fe20000000f00 */
[----:B------:R-:W-:Y:S02]  /*5bc0*/  HFMA2 R12, -RZ, RZ, 0, 5.9604644775390625e-08 ;  /* 0x00000001ff0c7431 */ /* 0x000fe400000001ff */
[----:B------:R-:W-:Y:S02]  /*5bd0*/  IMAD.MOV.U32 R8, RZ, RZ, 0x70 ;  /* 0x00000070ff087424 */ /* 0x000fe400078e00ff */
[----:B------:R-:W-:Y:S01]  /*5be0*/  IMAD.MOV.U32 R13, RZ, RZ, RZ ;  /* 0x000000ffff0d7224 */ /* 0x000fe200078e00ff */
[----:B------:R-:W3:Y:S01]  /*5bf0*/  LDCU.64 UR6, c[0x4][0x88] ;  /* 0x01001100ff0677ac */ /* 0x000ee20008000a00 */
[----:B------:R-:W4:Y:S01]  /*5c00*/  LDC.64 R2, c[0x4][R3] ;  /* 0x0100000003027b82 */ /* 0x000f220000000a00 */
[----:B------:R-:W1:Y:S01]  /*5c10*/  LDCU.64 UR4, c[0x4][0x8] ;  /* 0x01000100ff0477ac */ /* 0x000e620008000a00 */
[----:B--2---:R-:W-:Y:S01]  /*5c20*/  MOV R5, UR9 ;  /* 0x0000000900057c02 */ /* 0x004fe20008000f00 */
[----:B------:R-:W-:Y:S01]  /*5c30*/  IMAD.U32 R4, RZ, RZ, UR8 ;  /* 0x00000008ff047e24 */ /* 0x000fe2000f8e00ff */
[----:B---3--:R-:W-:Y:S01]  /*5c40*/  MOV R7, UR7 ;  /* 0x0000000700077c02 */ /* 0x008fe20008000f00 */
[----:B------:R-:W-:Y:S01]  /*5c50*/  IMAD.U32 R6, RZ, RZ, UR6 ;  /* 0x00000006ff067e24 */ /* 0x000fe2000f8e00ff */
[----:B-1----:R-:W-:Y:S01]  /*5c60*/  MOV R11, UR5 ;  /* 0x00000005000b7c02 */ /* 0x002fe20008000f00 */
[----:B------:R-:W-:Y:S02]  /*5c70*/  IMAD.U32 R10, RZ, RZ, UR4 ;  /* 0x00000004ff0a7e24 */ /* 0x000fe4000f8e00ff */
[----:B------:R-:W-:Y:S07]  /*5c80*/  LEPC R20, `(.L_x_100) ;  /* 0x000000001014794e */ /* 0x000fee0000000000 */
[----:B----45:R-:W-:Y:S05]  /*5c90*/  CALL.ABS.NOINC R2 ;  /* 0x0000000002007343 */ /* 0x030fea0003c00000 */
.L_x_100:
[----:B------:R-:W-:Y:S01]  /*5ca0*/  LOP3.LUT P0, RZ, R150, 0x1b0, RZ, 0xc0, !PT ;  /* 0x000001b096ff7812 */ /* 0x000fe2000780c0ff */
[----:B------:R-:W-:Y:S11]  /*5cb0*/  BSSY.RECONVERGENT B6, `(.L_x_101) ;  /* 0x0000013000067945 */ /* 0x000ff60003800200 */
[----:B------:R-:W-:Y:S01]  /*5cc0*/  @!UPT UIADD3 URZ, UPT, UPT, URZ, URZ, URZ ;  /* 0x000000fffffff290 */ /* 0x000fe2000fffe0ff */
[----:B------:R-:W-:Y:S05]  /*5cd0*/  @!P0 BRA `(.L_x_102) ;  /* 0x0000000000408947 */ /* 0x000fea0003800000 */
        /* <DEDUP_REMOVED lines=16> */
.L_x_102:
[----:B------:R-:W-:Y:S05]  /*5de0*/  BSYNC.RECONVERGENT B6 ;  /* 0x0000000000067941 */ /* 0x000fea0003800200 */
.L_x_101:
[----:B------:R-:W-:Y:S01]  /*5df0*/  ISETP.NE.U32.AND P3, PT, R138, RZ, PT ;  /* 0x000000ff8a00720c */ /* 0x000fe20003f65070 */
[----:B------:R-:W-:Y:S01]  /*5e00*/  UISETP.NE.AND UP1, UPT, UR60, URZ, UPT ;  /* 0x000000ff3c00728c */ /* 0x000fe2000bf25270 */
[----:B------:R-:W-:Y:S02]  /*5e10*/  ISETP.NE.U32.AND P4, PT, R134, RZ, PT ;  /* 0x000000ff8600720c */ /* 0x000fe40003f85070 */
[----:B------:R-:W-:Y:S02]  /*5e20*/  ISETP.NE.AND.EX P3, PT, R139, RZ, PT, P3 ;  /* 0x000000ff8b00720c */ /* 0x000fe40003f65330 */
[----:B------:R-:W-:Y:S02]  /*5e30*/  PLOP3.LUT P1, PT, PT, PT, PT, 0x8, 0x80 ;  /* 0x000000000080781c */ /* 0x000fe40003f2e170 */
[----:B------:R-:W-:Y:S02]  /*5e40*/  PLOP3.LUT P0, PT, PT, PT, UP1, 0x80, 0x8 ;  /* 0x000000000008781c */ /* 0x000fe40003f0f018 */
[----:B------:R-:W-:Y:S02]  /*5e50*/  ISETP.NE.AND.EX P4, PT, R135, RZ, PT, P4 ;  /* 0x000000ff8700720c */ /* 0x000fe40003f85340 */
[----:B------:R-:W2:Y:S09]  /*5e60*/  @UP1 LDCU.64 UR4, c[0x0][0x888] ;  /* 0x00011100ff0417ac */ /* 0x000eb20008000a00 */
[----:B------:R-:W-:Y:S01]  /*5e70*/  @P0 PLOP3.LUT P1, PT, P3, PT, PT, 0x80, 0x8 ;  /* 0x000000000008081c */ /* 0x000fe20001f2f070 */
[----:B--2---:R-:W-:Y:S04]  /*5e80*/  @UP1 UISETP.NE.U32.AND UP0, UPT, UR4, URZ, UPT ;  /* 0x000000ff0400128c */ /* 0x004fe8000bf05070 */
[----:B------:R-:W-:Y:S04]  /*5e90*/  @UP1 UISETP.NE.AND.EX UP0, UPT, UR5, URZ, UPT, UP0 ;  /* 0x000000ff0500128c */ /* 0x000fe8000bf05300 */
[----:B------:R-:W-:Y:S01]  /*5ea0*/  @UP1 USEL UR4, URZ, 0xffffffff, UP0 ;  /* 0xffffffffff041887 */ /* 0x000fe20008000000 */
[----:B------:R-:W-:Y:S11]  /*5eb0*/  @!P3 BRA `(.L_x_103) ;  /* 0x000000000030b947 */ /* 0x000ff60003800000 */
        /* <DEDUP_REMOVED lines=12> */
.L_x_103:
[----:B------:R-:W-:Y:S05]  /*5f80*/  @!P4 BRA `(.L_x_104) ;  /* 0x000000000024c947 */ /* 0x000fea0003800000 */
[----:B------:R-:W-:Y:S01]  /*5f90*/  ISETP.NE.U32.AND P2, PT, R132, RZ, PT ;  /* 0x000000ff8400720c */ /* 0x000fe20003f45070 */
[----:B------:R-:W2:Y:S03]  /*5fa0*/  LDCU.64 UR6, c[0x0][0x358] ;  /* 0x00006b00ff0677ac */ /* 0x000ea60008000a00 */
[----:B------:R-:W-:Y:S11]  /*5fb0*/  ISETP.NE.AND.EX P2, PT, R133, RZ, PT, P2 ;  /* 0x000000ff8500720c */ /* 0x000ff60003f45320 */
[----:B------:R-:W-:Y:S02]  /*5fc0*/  @!UPT UIADD3 URZ, UPT, UPT, URZ, URZ, URZ ;  /* 0x000000fffffff290 */ /* 0x000fe4000fffe0ff */
[----:B------:R-:W4:Y:S01]  /*5fd0*/  @P2 LDC.64 R2, c[0x0][0x8a8] ;  /* 0x00022a00ff022b82 */ /* 0x000f220000000a00 */
[----:B-1----:R-:W-:Y:S04]  /*5fe0*/  @P2 IMAD R0, R134, UR36, RZ ;  /* 0x0000002486002c24 */ /* 0x002fe8000f8e02ff */
[----:B----4-:R-:W-:Y:S05]  /*5ff0*/  @P2 IMAD.WIDE R2, R0, 0x4, R2 ;  /* 0x0000000400022825 */ /* 0x010fea00078e0202 */
[----:B--2--5:R2:W5:Y:S02]  /*6000*/  @P2 LDG.E R70, desc[UR6][R2.64] ;  /* 0x0000000602462981 */ /* 0x024564000c1e1900 */
[----:B--2---:R-:W4:Y:S02]  /*6010*/  @!P2 LDC R70, c[0x0][0x8a0] ;  /* 0x00022800ff46ab82 */ /* 0x004f240000000800 */
.L_x_104:
[----:B---3-5:R-:W-:Y:S01]  /*6020*/  @P0 FSETP.NEU.AND P4, PT, R71, RZ, PT ;  /* 0x000000ff4700020b */ /* 0x028fe20003f8d000 */
[----:B-1----:R-:W-:Y:S01]  /*6030*/  IMAD.U32 R0, RZ, RZ, UR4 ;  /* 0x00000004ff007e24 */ /* 0x002fe2000f8e00ff */
[----:B------:R-:W-:Y:S01]  /*6040*/  @P0 LOP3.LUT P2, RZ, R141, 0xff, RZ, 0xc0, !PT ;  /* 0x000000ff8dff0812 */ /* 0x000fe2000784c0ff */
[----:B------:R-:W-:Y:S01]  /*6050*/  BSSY B1, `(.L_x_105) ;  /* 0x000003d000017945 */ /* 0x000fe20003800000 */
[----:B------:R-:W-:Y:S02]  /*6060*/  @P0 SEL R2, RZ, 0xffffffff, P4 ;  /* 0xffffffffff020807 */ /* 0x000fe40002000000 */
[----:B------:R-:W-:Y:S02]  /*6070*/  CS2R R18, SRZ ;  /* 0x0000000000127805 */ /* 0x000fe4000001ff00 */
[----:B------:R-:W-:Y:S02]  /*6080*/  LEA R22, R68, UR44, 0x3 ;  /* 0x0000002c44167c11 */ /* 0x000fe4000f8e18ff */
[----:B------:R-:W-:Y:S02]  /*6090*/  CS2R R16, SRZ ;  /* 0x0000000000107805 */ /* 0x000fe4000001ff00 */
[----:B------:R-:W-:Y:S02]  /*60a0*/  @P1 SEL R2, R0, R2, !P2 ;  /* 0x0000000200021207 */ /* 0x000fe40005000000 */
[----:B------:R-:W-:Y:S02]  /*60b0*/  CS2R R26, SRZ ;  /* 0x00000000001a7805 */ /* 0x000fe4000001ff00 */
[----:B------:R-:W-:Y:S02]  /*60c0*/  SHF.L.U32 R4, R146, 0x1f, RZ ;  /* 0x0000001f92047819 */ /* 0x000fe400000006ff */
[----:B------:R-:W-:Y:S02]  /*60d0*/  CS2R R24, SRZ ;  /* 0x0000000000187805 */ /* 0x000fe4000001ff00 */
[----:B------:R-:W-:Y:S02]  /*60e0*/  @P0 LOP3.LUT R2, R2, 0x1, RZ, 0xc0, !PT ;  /* 0x0000000102020812 */ /* 0x000fe400078ec0ff */
[----:B------:R-:W-:Y:S02]  /*60f0*/  CS2R R30, SRZ ;  /* 0x00000000001e7805 */ /* 0x000fe4000001ff00 */
[----:B------:R-:W-:Y:S02]  /*6100*/  PLOP3.LUT P5, PT, PT, PT, PT, 0x8, 0x80 ;  /* 0x000000000080781c */ /* 0x000fe40003fae170 */
[----:B------:R-:W-:Y:S02]  /*6110*/  CS2R R28, SRZ ;  /* 0x00000000001c7805 */ /* 0x000fe4000001ff00 */
[----:B------:R-:W-:Y:S01]  /*6120*/  ISETP.NE.U32.OR P1, PT, R2, 0x1, !P0 ;  /* 0x000000010200780c */ /* 0x000fe20004725470 */
[----:B------:R-:W-:Y:S01]  /*6130*/  IMAD R2, R68, 0x40, R69 ;  /* 0x0000004044027824 */ /* 0x000fe200078e0245 */
[----:B------:R-:W-:Y:S02]  /*6140*/  CS2R R34, SRZ ;  /* 0x0000000000227805 */ /* 0x000fe4000001ff00 */
[----:B------:R-:W-:Y:S09]  /*6150*/  CS2R R32, SRZ ;  /* 0x0000000000207805 */ /* 0x000ff2000001ff00 */
[----:B------:R-:W-:Y:S04]  /*6160*/  @P1 SHF.L.U32 R0, R144, 0x1f, RZ ;  /* 0x0000001f90001819 */ /* 0x000fe800000006ff */
[----:B------:R-:W1:Y:S01]  /*6170*/  @P1 SYNCS.PHASECHK.TRANS64.TRYWAIT P0, [UR44+0x110], R0 ;  /* 0x00011000ff0015a7 */ /* 0x000e62000800112c */
[----:B------:R2:W3:Y:S01]  /*6180*/  SYNCS.PHASECHK.TRANS64.TRYWAIT P4, [R22+URZ+0x150], R4 ;  /* 0x00015004160075a7 */ /* 0x0004e200080811ff */
[----:B-1----:R-:W-:Y:S01]  /*6190*/  @P1 PLOP3.LUT P5, PT, P0, PT, PT, 0x8, 0x80 ;  /* 0x000000000080181c */ /* 0x002fe200007ae170 */
[----:B------:R-:W-:Y:S01]  /*61a0*/  @!UPT UIADD3 URZ, UPT, UPT, URZ, URZ, URZ ;  /* 0x000000fffffff290 */ /* 0x000fe2000fffe0ff */
[----:B--23--:R-:W-:Y:S11]  /*61b0*/  @!P1 BRA `(.L_x_106) ;  /* 0x0000000000989947 */ /* 0x00cff60003800000 */
[----:B------:R-:W-:Y:S01]  /*61c0*/  ISETP.NE.U32.AND P0, PT, RZ, UR56, PT ;  /* 0x00000038ff007c0c */ /* 0x000fe2000bf05070 */
[----:B------:R-:W-:Y:S01]  /*61d0*/  BSSY B0, `(.L_x_107) ;  /* 0x0000016000007945 */ /* 0x000fe20003800000 */
[----:B------:R-:W-:Y:S02]  /*61e0*/  FSETP.NEU.AND P2, PT, R71, RZ, PT ;  /* 0x000000ff4700720b */ /* 0x000fe40003f4d000 */
[----:B------:R-:W-:Y:S02]  /*61f0*/  CS2R R34, SRZ ;  /* 0x0000000000227805 */ /* 0x000fe4000001ff00 */
[----:B------:R-:W-:Y:S02]  /*6200*/  ISETP.NE.AND.EX P0, PT, RZ, UR57, PT, P0 ;  /* 0x00000039ff007c0c */ /* 0x000fe4000bf05300 */
[----:B------:R-:W-:Y:S02]  /*6210*/  CS2R R32, SRZ ;  /* 0x0000000000207805 */ /* 0x000fe4000001ff00 */
[----:B------:R-:W-:Y:S02]  /*6220*/  LOP3.LUT P1, RZ, R141, 0xff, RZ, 0xc0, !PT ;  /* 0x000000ff8dff7812 */ /* 0x000fe4000782c0ff */
[----:B------:R-:W-:Y:S02]  /*6230*/  CS2R R30, SRZ ;  /* 0x00000000001e7805 */ /* 0x000fe4000001ff00 */
[----:B------:R-:W-:Y:S02]  /*6240*/  SEL R0, RZ, 0xffffffff, P2 ;  /* 0xffffffffff007807 */ /* 0x000fe40001000000 */
[----:B------:R-:W-:Y:S02]  /*6250*/  CS2R R28, SRZ ;  /* 0x00000000001c7805 */ /* 0x000fe4000001ff00 */
[----:B------:R-:W-:Y:S02]  /*6260*/  SEL R3, RZ, 0xffffffff, P0 ;  /* 0xffffffffff037807 */ /* 0x000fe40000000000 */
[----:B------:R-:W-:Y:S02]  /*6270*/  CS2R R26, SRZ ;  /* 0x00000000001a7805 */ /* 0x000fe4000001ff00 */
[----:B------:R-:W-:Y:S02]  /*6280*/  CS2R R24, SRZ ;  /* 0x0000000000187805 */ /* 0x000fe4000001ff00 */
[----:B------:R-:W-:Y:S02]  /*6290*/  CS2R R18, SRZ ;  /* 0x0000000000127805 */ /* 0x000fe4000001ff00 */
[----:B------:R-:W-:Y:S02]  /*62a0*/  @P3 SEL R0, R3, R0, !P1 ;  /* 0x0000000003003207 */ /* 0x000fe40004800000 */
[----:B------:R-:W-:Y:S02]  /*62b0*/  CS2R R16, SRZ ;  /* 0x0000000000107805 */ /* 0x000fe4000001ff00 */
[----:B------:R-:W-:Y:S04]  /*62c0*/  LOP3.LUT R0, R0, 0x1, RZ, 0xc0, !PT ;  /* 0x0000000100007812 */ /* 0x000fe800078ec0ff */
[----:B------:R-:W-:Y:S01]  /*62d0*/  ISETP.NE.U32.AND P0, PT, R0, 0x1, PT ;  /* 0x000000010000780c */ /* 0x000fe20003f05070 */
[----:B------:R-:W-:Y:S01]  /*62e0*/  @!UPT UIADD3 URZ, UPT, UPT, URZ, URZ, URZ ;  /* 0x000000fffffff290 */ /* 0x000fe2000fffe0ff */
[----:B------:R-:W-:Y:S11]  /*62f0*/  @!P5 BRA `(.L_x_108) ;  /* 0x00000000000cd947 */ /* 0x000ff60003800000 */
[----:B------:R-:W-:Y:S04]  /*6300*/  SHF.L.U32 R3, R144, 0x1f, RZ ;  /* 0x0000001f90037819 */ /* 0x000fe800000006ff */
[----:B------:R-:W1:Y:S02]  /*6310*/  SYNCS.PHASECHK.TRANS64.TRYWAIT P1, [UR44+0x110], R3 ;  /* 0x00011003ff0075a7 */ /* 0x000e64000802112c */
[----:B-1----:R-:W-:Y:S05]  /*6320*/  @!P1 BRA `(.L_x_109) ;  /* 0x0000002000949947 */ /* 0x002fea0003800000 */
.L_x_108:
[----:B------:R-:W-:Y:S05]  /*6330*/  BSYNC B0 ;  /* 0x0000000000007941 */ /* 0x000fea0003800000 */
.L_x_107:
[----:B------:R2:W3:Y:S01]  /*6340*/  @P0 LDS.128 R32, [R140+UR44+0x200] ;  /* 0x0002002c8c200984 */ /* 0x0004e20008000c00 */
[----:B------:R-:W-:Y:S01]  /*6350*/  UIADD3 UR4, UPT, UPT, UR44, 0x118, URZ ;  /* 0x000001182c047890 */ /* 0x000fe2000fffe0ff */
[----:B------:R-:W-:Y:S02]  /*6360*/  LOP3.LUT R144, R144, 0x1, RZ, 0x3c, !PT ;  /* 0x0000000190907812 */ /* 0x000fe400078e3cff */
[----:B------:R2:W1:Y:S01]  /*6370*/  @P0 LDS.128 R28, [R149+0x10] ;  /* 0x00001000951c0984 */ /* 0x0004620000000c00 */
[----:B------:R-:W-:Y:S03]  /*6380*/  UPRMT UR4, UR61, 0x654, UR4 ;  /* 0x000006543d047896 */ /* 0x000fe60008000004 */
[----:B------:R2:W1:Y:S04]  /*6390*/  @P0 LDS.128 R24, [R148+0x20] ;  /* 0x0000200094180984 */ /* 0x0004680000000c00 */
[----:B------:R2:W1:Y:S01]  /*63a0*/  @P0 LDS.128 R16, [R147+0x30] ;  /* 0x0000300093100984 */ /* 0x0004620000000c00 */
[----:B------:R-:W-:Y:S01]  /*63b0*/  @!PT LDS RZ, [RZ] ;  /* 0x00000000fffff984 */ /* 0x000fe20000000800 */
[----:B------:R-:W-:Y:S01]  /*63c0*/  @!PT LDS RZ, [RZ] ;  /* 0x00000000fffff984 */ /* 0x000fe20000000800 */
[----:B------:R-:W-:Y:S01]  /*63d0*/  @!PT LDS RZ, [RZ] ;  /* 0x00000000fffff984 */ /* 0x000fe20000000800 */
[----:B------:R-:W-:Y:S01]  /*63e0*/  @!PT LDS RZ, [RZ] ;  /* 0x00000000fffff984 */ /* 0x000fe20000000800 */
[----:B------:R5:W-:Y:S06]  /*63f0*/  MEMBAR.ALL.CTA ;  /* 0x0000000000007992 */ /* 0x000bec0000008000 */
[----:B-----5:R-:W5:Y:S02]  /*6400*/  FENCE.VIEW.ASYNC.S ;  /* 0x00000000000073c6 */ /* 0x020f640000000000 */
[----:B-----5:R-:W-:Y:S01]  /*6410*/  SYNCS.ARRIVE.TRANS64.RED.A1T0 RZ, [UR4], RZ ;  /* 0x000000ffffff79a7 */ /* 0x020fe20008100404 */
.L_x_106:
[----:B------:R-:W-:Y:S05]  /*6420*/  BSYNC B1 ;  /* 0x0000000000017941 */ /* 0x000fea0003800000 */
.L_x_105:
[----:B-1----:R-:W-:Y:S04]  /*6430*/  SHF.R.U32.HI R0, RZ, 0x15, R2 ;  /* 0x00000015ff007819 */ /* 0x002fe80000011602 */
[----:B------:R-:W-:Y:S01]  /*6440*/  LOP3.LUT P0, RZ, R0, 0x3, R142, 0x48, !PT ;  /* 0x0000000300ff7812 */ /* 0x000fe2000780488e */
[----:B------:R-:W-:Y:S01]  /*6450*/  @!UPT UIADD3 URZ, UPT, UPT, URZ, URZ, URZ ;  /* 0x000000fffffff290 */ /* 0x000fe2000fffe0ff */
[----:B------:R-:W-:Y:S11]  /*6460*/  @P4 BRA `(.L_x_110) ;  /* 0x0000000000084947 */ /* 0x000ff60003800000 */
[----:B------:R-:W1:Y:S02]  /*6470*/  SYNCS.PHASECHK.TRANS64.TRYWAIT P1, [R22+URZ+0x150], R4 ;  /* 0x00015004160075a7 */ /* 0x000e6400080211ff */
[----:B-1----:R-:W-:Y:S05]  /*6480*/  @!P1 BRA `(.L_x_111) ;  /* 0x0000002000549947 */ /* 0x002fea0003800000 */
.L_x_110:
[----:B------:R-:W-:Y:S05]  /*6490*/  @!P0 BRA `(.L_x_112) ;  /* 0x0000000000408947 */ /* 0x000fea0003800000 */
[----:B------:R-:W1:Y:S01]  /*64a0*/  LDCU.64 UR8, c[0x4][0x70] ;  /* 0x01000e00ff0877ac */ /* 0x000e620008000a00 */
[----:B------:R-:W-:Y:S01]  /*64b0*/  MOV R15, 0x0 ;  /* 0x00000000000f7802 */ /* 0x000fe20000000f00 */
[----:B------:R-:W-:Y:S02]  /*64c0*/  HFMA2 R12, -RZ, RZ, 0, 5.9604644775390625e-08 ;  /* 0x00000001ff0c7431 */ /* 0x000fe400000001ff */
[----:B------:R-:W-:Y:S02]  /*64d0*/  IMAD.MOV.U32 R8, RZ, RZ, 0x192 ;  /* 0x00000192ff087424 */ /* 0x000fe400078e00ff */
[----:B------:R-:W-:Y:S01]  /*64e0*/  IMAD.MOV.U32 R13, RZ, RZ, RZ ;  /* 0x000000ffff0d7224 */ /* 0x000fe200078e00ff */
[----:B------:R-:W5:Y:S01]  /*64f0*/  LDCU.64 UR6, c[0x4][0x78] ;  /* 0x01000f00ff0677ac */ /* 0x000f620008000a00 */
[----:B------:R-:W2:Y:S01]  /*6500*/  LDC.64 R14, c[0x4][R15] ;  /* 0x010000000f0e7b82 */ /* 0x000ea20000000a00 */
[----:B------:R-:W3:Y:S01]  /*6510*/  LDCU.64 UR4, c[0x4][0x10] ;  /* 0x01000200ff0477ac */ /* 0x000ee20008000a00 */
[----:B-1----:R-:W-:Y:S01]  /*6520*/  MOV R5, UR9 ;  /* 0x0000000900057c02 */ /* 0x002fe20008000f00 */
[----:B------:R-:W-:Y:S01]  /*6530*/  IMAD.U32 R4, RZ, RZ, UR8 ;  /* 0x00000008ff047e24 */ /* 0x000fe2000f8e00ff */
[----:B-----5:R-:W-:Y:S01]  /*6540*/  MOV R7, UR7 ;  /* 0x0000000700077c02 */ /* 0x020fe20008000f00 */
[----:B------:R-:W-:Y:S01]  /*6550*/  IMAD.U32 R6, RZ, RZ, UR6 ;  /* 0x00000006ff067e24 */ /* 0x000fe2000f8e00ff */
[----:B---3--:R-:W-:Y:S01]  /*6560*/  MOV R11, UR5 ;  /* 0x00000005000b7c02 */ /* 0x008fe20008000f00 */
[----:B------:R-:W-:Y:S02]  /*6570*/  IMAD.U32 R10, RZ, RZ, UR4 ;  /* 0x00000004ff0a7e24 */ /* 0x000fe4000f8e00ff */
[----:B------:R-:W-:Y:S07]  /*6580*/  LEPC R20, `(.L_x_112) ;  /* 0x000000001014794e */ /* 0x000fee0000000000 */
[----:B--2-4-:R-:W-:Y:S05]  /*6590*/  CALL.ABS.NOINC R14 ;  /* 0x000000000e007343 */ /* 0x014fea0003c00000 */
.L_x_112:
[----:B------:R-:W-:Y:S01]  /*65a0*/  LOP3.LUT P0, RZ, R131, 0x60, RZ, 0xc0, !PT ;  /* 0x0000006083ff7812 */ /* 0x000fe2000780c0ff */
[----:B------:R-:W-:Y:S05]  /*65b0*/  WARPSYNC.ALL ;  /* 0x0000000000007948 */ /* 0x000fea0003800000 */
[----:B------:R-:W-:Y:S01]  /*65c0*/  R2UR UR4, R2 ;  /* 0x00000000020472ca */ /* 0x000fe200000e0000 */
[----:B------:R-:W-:Y:S01]  /*65d0*/  BSSY.RECONVERGENT B0, `(.L_x_113) ;  /* 0x0000120000007945 */ /* 0x000fe20003800200 */
[----:B---3--:R-:W-:Y:S02]  /*65e0*/  F2FP.F16.E4M3.UNPACK_B R2, R32 ;  /* 0x00000020ff02723e */ /* 0x008fe400020006ff */
[-C--:B------:R-:W-:Y:S02]  /*65f0*/  F2FP.F16.E4M3.UNPACK_B R21, R33.reuse ;  /* 0x00000021ff15723e */ /* 0x080fe400020006ff */
[----:B------:R-:W-:Y:S01]  /*6600*/  F2FP.F16.E4M3.UNPACK_B R12, R28 ;  /* 0x0000001cff0c723e */ /* 0x000fe200020006ff */
[----:B------:R-:W-:Y:S01]  /*6610*/  HADD2.F32 R0, -RZ, R2.H0_H0 ;  /* 0x20000002ff007230 */ /* 0x000fe20000004100 */
[----:B------:R-:W-:Y:S01]  /*6620*/  F2FP.F16.E4M3.UNPACK_B R32, R32.H1 ;  /* 0x00000020ff20723e */ /* 0x000fe200030006ff */
[--C-:B------:R-:W-:Y:S01]  /*6630*/  HADD2.F32 R73, -RZ, R21.reuse.H0_H0 ;  /* 0x20000015ff497230 */ /* 0x100fe20000004100 */
[----:B------:R-:W-:Y:S01]  /*6640*/  F2FP.F16.E4M3.UNPACK_B R33, R33.H1 ;  /* 0x00000021ff21723e */ /* 0x000fe200030006ff */
[----:B------:R-:W-:Y:S01]  /*6650*/  HADD2.F32 R74, -RZ, R21.H1_H1 ;  /* 0x30000015ff4a7230 */ /* 0x000fe20000004100 */
[-C--:B------:R-:W-:Y:S01]  /*6660*/  F2FP.F16.E4M3.UNPACK_B R20, R34.reuse ;  /* 0x00000022ff14723e */ /* 0x080fe200020006ff */
[--C-:B------:R-:W-:Y:S01]  /*6670*/  HADD2.F32 R3, -RZ, R32.reuse.H0_H0 ;  /* 0x20000020ff037230 */ /* 0x100fe20000004100 */
[----:B------:R-:W-:Y:S01]  /*6680*/  F2FP.F16.E4M3.UNPACK_B R15, R34.H1 ;  /* 0x00000022ff0f723e */ /* 0x000fe200030006ff */
[----:B------:R-:W-:Y:S01]  /*6690*/  HADD2.F32 R72, -RZ, R32.H1_H1 ;  /* 0x30000020ff487230 */ /* 0x000fe20000004100 */
[-C--:B------:R-:W-:Y:S01]  /*66a0*/  F2FP.F16.E4M3.UNPACK_B R14, R35.reuse ;  /* 0x00000023ff0e723e */ /* 0x080fe200020006ff */
[--C-:B------:R-:W-:Y:S01]  /*66b0*/  HADD2.F32 R75, -RZ, R33.reuse.H0_H0 ;  /* 0x20000021ff4b7230 */ /* 0x100fe20000004100 */
[----:B------:R-:W-:Y:S01]  /*66c0*/  F2FP.F16.E4M3.UNPACK_B R13, R35.H1 ;  /* 0x00000023ff0d723e */ /* 0x000fe200030006ff */
[----:B------:R-:W-:Y:S01]  /*66d0*/  HADD2.F32 R76, -RZ, R33.H1_H1 ;  /* 0x30000021ff4c7230 */ /* 0x000fe20000004100 */
[----:B------:R-:W-:Y:S01]  /*66e0*/  F2FP.F16.E4M3.UNPACK_B R28, R28.H1 ;  /* 0x0000001cff1c723e */ /* 0x000fe200030006ff */
[--C-:B------:R-:W-:Y:S01]  /*66f0*/  HADD2.F32 R77, -RZ, R20.reuse.H0_H0 ;  /* 0x20000014ff4d7230 */ /* 0x100fe20000004100 */
[-C--:B------:R-:W-:Y:S01]  /*6700*/  F2FP.F16.E4M3.UNPACK_B R11, R29.reuse ;  /* 0x0000001dff0b723e */ /* 0x080fe200020006ff */
        /* <DEDUP_REMOVED lines=15> */
[----:B------:R-:W-:Y:S01]  /*6800*/  R2UR UR5, R22 ;  /* 0x00000000160572ca */ /* 0x000fe200000e0000 */
        /* <DEDUP_REMOVED lines=29> */
[----:B------:R-:W-:Y:S01]  /*69e0*/  IADD3 R68, PT, PT, R68, 0x1, RZ ;  /* 0x0000000144447810 */ /* 0x000fe20007ffe0ff */
[--C-:B------:R-:W-:Y:S02]  /*69f0*/  HADD2.F32 R101, -RZ, R5.reuse.H0_H0 ;  /* 0x20000005ff657230 */ /* 0x100fe40000004100 */
[----:B------:R-:W-:Y:S02]  /*6a00*/  HADD2.F32 R102, -RZ, R5.H1_H1 ;  /* 0x30000005ff667230 */ /* 0x000fe40000004100 */
[--C-:B------:R-:W-:Y:S02]  /*6a10*/  HADD2.F32 R103, -RZ, R4.reuse.H0_H0 ;  /* 0x20000004ff677230 */ /* 0x100fe40000004100 */
[----:B------:R-:W-:Y:S02]  /*6a20*/  HADD2.F32 R104, -RZ, R4.H1_H1 ;  /* 0x30000004ff687230 */ /* 0x000fe40000004100 */
[----:B------:R-:W1:Y:S01]  /*6a30*/  LDTM.x64 R4, tmem[UR4] ;  /* 0x00000004000479ee */ /* 0x000e620008340000 */
[----:B------:R-:W-:Y:S01]  /*6a40*/  NOP ;  /* 0x0000000000007918 */ /* 0x000fe20000000000 */
[----:B------:R-:W-:Y:S01]  /*6a50*/  UIADD3 UR4, UPT, UPT, UR5, 0x170, URZ ;  /* 0x0000017005047890 */ /* 0x000fe2000fffe0ff */
[----:B------:R-:W-:Y:S02]  /*6a60*/  HADD2.F32 R2, -RZ, R2.H1_H1 ;  /* 0x30000002ff027230 */ /* 0x000fe40000004100 */
[--C-:B------:R-:W-:Y:S01]  /*6a70*/  HADD2.F32 R105, -RZ, R106.reuse.H0_H0 ;  /* 0x2000006aff697230 */ /* 0x100fe20000004100 */
[----:B------:R-:W-:Y:S01]  /*6a80*/  UPRMT UR4, UR61, 0x654, UR4 ;  /* 0x000006543d047896 */ /* 0x000fe20008000004 */
[----:B------:R-:W-:Y:S02]  /*6a90*/  HADD2.F32 R106, -RZ, R106.H1_H1 ;  /* 0x3000006aff6a7230 */ /* 0x000fe40000004100 */
[--C-:B------:R-:W-:Y:S02]  /*6aa0*/  HADD2.F32 R109, -RZ, R110.reuse.H0_H0 ;  /* 0x2000006eff6d7230 */ /* 0x100fe40000004100 */
[----:B------:R-:W-:Y:S02]  /*6ab0*/  HADD2.F32 R110, -RZ, R110.H1_H1 ;  /* 0x3000006eff6e7230 */ /* 0x000fe40000004100 */
[--C-:B------:R-:W-:Y:S02]  /*6ac0*/  HADD2.F32 R113, -RZ, R114.reuse.H0_H0 ;  /* 0x20000072ff717230 */ /* 0x100fe40000004100 */
[----:B-1----:R-:W-:Y:S01]  /*6ad0*/  SYNCS.ARRIVE.TRANS64.RED.A1T0 RZ, [UR4], RZ ;  /* 0x000000ffffff79a7 */ /* 0x002fe20008100404 */
[----:B------:R-:W-:Y:S02]  /*6ae0*/  HADD2.F32 R114, -RZ, R114.H1_H1 ;  /* 0x30000072ff727230 */ /* 0x000fe40000004100 */
[--C-:B------:R-:W-:Y:S02]  /*6af0*/  HADD2.F32 R117, -RZ, R118.reuse.H0_H0 ;  /* 0x20000076ff757230 */ /* 0x100fe40000004100 */
[----:B------:R-:W-:Y:S02]  /*6b00*/  HADD2.F32 R118, -RZ, R118.H1_H1 ;  /* 0x30000076ff767230 */ /* 0x000fe40000004100 */
[--C-:B------:R-:W-:Y:S02]  /*6b10*/  HADD2.F32 R121, -RZ, R122.reuse.H0_H0 ;  /* 0x2000007aff797230 */ /* 0x100fe40000004100 */
[C---:B----4-:R-:W-:Y:S01]  /*6b20*/  FMUL R4, R70.reuse, R4 ;  /* 0x0000000446047220 */ /* 0x050fe20000400000 */
[C---:B------:R-:W-:Y:S01]  /*6b30*/  FMUL R5, R70.reuse, R5 ;  /* 0x0000000546057220 */ /* 0x040fe20000400000 */
[C---:B------:R-:W-:Y:S01]  /*6b40*/  FMUL R8, R70.reuse, R8 ;  /* 0x0000000846087220 */ /* 0x040fe20000400000 */
[C---:B------:R-:W-:Y:S01]  /*6b50*/  FMUL R9, R70.reuse, R9 ;  /* 0x0000000946097220 */ /* 0x040fe20000400000 */
[C---:B------:R-:W-:Y:S01]  /*6b60*/  FFMA R4, R71.reuse, R0, R4 ;  /* 0x0000000047047223 */ /* 0x040fe20000000004 */
[C---:B------:R-:W-:Y:S01]  /*6b70*/  FFMA R5, R71.reuse, R2, R5 ;  /* 0x0000000247057223 */ /* 0x040fe20000000005 */
[C---:B------:R-:W-:Y:S01]  /*6b80*/  FMUL R12, R70.reuse, R12 ;  /* 0x0000000c460c7220 */ /* 0x040fe20000400000 */
[C---:B------:R-:W-:Y:S01]  /*6b90*/  FMUL R13, R70.reuse, R13 ;  /* 0x0000000d460d7220 */ /* 0x040fe20000400000 */
[C---:B------:R-:W-:Y:S01]  /*6ba0*/  FMUL R16, R70.reuse, R16 ;  /* 0x0000001046107220 */ /* 0x040fe20000400000 */
[C---:B------:R-:W-:Y:S01]  /*6bb0*/  FMUL R17, R70.reuse, R17 ;  /* 0x0000001146117220 */ /* 0x040fe20000400000 */
[C---:B------:R-:W-:Y:S01]  /*6bc0*/  FMUL R0, R70.reuse, R20 ;  /* 0x0000001446007220 */ /* 0x040fe20000400000 */
[C---:B------:R-:W-:Y:S01]  /*6bd0*/  FMUL R2, R70.reuse, R21 ;  /* 0x0000001546027220 */ /* 0x040fe20000400000 */
[C---:B------:R-:W-:Y:S01]  /*6be0*/  FMUL R21, R70.reuse, R28 ;  /* 0x0000001c46157220 */ /* 0x040fe20000400000 */
[----:B------:R-:W-:Y:S02]  /*6bf0*/  HADD2.F32 R122, -RZ, R122.H1_H1 ;  /* 0x3000007aff7a7230 */ /* 0x000fe40000004100 */
[C---:B------:R-:W-:Y:S01]  /*6c00*/  FMUL R6, R70.reuse, R6 ;  /* 0x0000000646067220 */ /* 0x040fe20000400000 */
[--C-:B------:R-:W-:Y:S02]  /*6c10*/  HADD2.F32 R125, -RZ, R126.reuse.H0_H0 ;  /* 0x2000007eff7d7230 */ /* 0x100fe40000004100 */
[C---:B------:R-:W-:Y:S01]  /*6c20*/  FMUL R7, R70.reuse, R7 ;  /* 0x0000000746077220 */ /* 0x040fe20000400000 */
[----:B------:R-:W-:Y:S02]  /*6c30*/  HADD2.F32 R126, -RZ, R126.H1_H1 ;  /* 0x3000007eff7e7230 */ /* 0x000fe40000004100 */
[C---:B------:R-:W-:Y:S01]  /*6c40*/  FFMA R6, R71.reuse, R3, R6 ;  /* 0x0000000347067223 */ /* 0x040fe20000000006 */
[C---:B------:R-:W-:Y:S01]  /*6c50*/  FMUL R10, R70.reuse, R10 ;  /* 0x0000000a460a7220 */ /* 0x040fe20000400000 */
[C---:B------:R-:W-:Y:S01]  /*6c60*/  FFMA R7, R71.reuse, R72, R7 ;  /* 0x0000004847077223 */ /* 0x040fe20000000007 */
[C---:B------:R-:W-:Y:S01]  /*6c70*/  FFMA R8, R71.reuse, R73, R8 ;  /* 0x0000004947087223 */ /* 0x040fe20000000008 */
[C---:B------:R-:W-:Y:S01]  /*6c80*/  FFMA R9, R71.reuse, R74, R9 ;  /* 0x0000004a47097223 */ /* 0x040fe20000000009 */
[C---:B------:R-:W-:Y:S01]  /*6c90*/  FFMA R10, R71.reuse, R75, R10 ;  /* 0x0000004b470a7223 */ /* 0x040fe2000000000a */
[--C-:B------:R-:W-:Y:S02]  /*6ca0*/  HADD2.F32 R74, -RZ, R129.reuse.H0_H0 ;  /* 0x20000081ff4a7230 */ /* 0x100fe40000004100 */
[C---:B------:R-:W-:Y:S01]  /*6cb0*/  FMUL R11, R70.reuse, R11 ;  /* 0x0000000b460b7220 */ /* 0x040fe20000400000 */
[----:B------:R-:W-:Y:S02]  /*6cc0*/  HADD2.F32 R75, -RZ, R129.H1_H1 ;  /* 0x30000081ff4b7230 */ /* 0x000fe40000004100 */
[C---:B------:R-:W-:Y:S01]  /*6cd0*/  FMUL R14, R70.reuse, R14 ;  /* 0x0000000e460e7220 */ /* 0x040fe20000400000 */
[--C-:B------:R-:W-:Y:S02]  /*6ce0*/  HADD2.F32 R72, -RZ, R130.reuse.H0_H0 ;  /* 0x20000082ff487230 */ /* 0x100fe40000004100 */
[C---:B------:R-:W-:Y:S01]  /*6cf0*/  FFMA R11, R71.reuse, R76, R11 ;  /* 0x0000004c470b7223 */ /* 0x040fe2000000000b */
[C---:B------:R-:W-:Y:S01]  /*6d00*/  FFMA R12, R71.reuse, R77, R12 ;  /* 0x0000004d470c7223 */ /* 0x040fe2000000000c */
[----:B------:R-:W-:Y:S01]  /*6d10*/  FFMA R13, R71, R78, R13 ;  /* 0x0000004e470d7223 */ /* 0x000fe2000000000d */
[----:B------:R-:W-:Y:S01]  /*6d20*/  F2FP.SATFINITE.E4M3.F32.PACK_AB_MERGE_C R76, R7, R6, RZ ;  /* 0x00000006074c723e */ /* 0x000fe200048070ff */
[----:B------:R-:W-:Y:S01]  /*6d30*/  FFMA R14, R71, R79, R14 ;  /* 0x0000004f470e7223 */ /* 0x000fe2000000000e */
[----:B------:R-:W-:Y:S01]  /*6d40*/  F2FP.SATFINITE.E4M3.F32.PACK_AB_MERGE_C R129, R11, R10, RZ ;  /* 0x0000000a0b81723e */ /* 0x000fe200048070ff */
[C---:B------:R-:W-:Y:S01]  /*6d50*/  FMUL R7, R70.reuse, R24 ;  /* 0x0000001846077220 */ /* 0x040fe20000400000 */
[C---:B------:R-:W-:Y:S01]  /*6d60*/  FMUL R10, R70.reuse, R25 ;  /* 0x00000019460a7220 */ /* 0x040fe20000400000 */
[C---:B------:R-:W-:Y:S01]  /*6d70*/  FMUL R25, R70.reuse, R32 ;  /* 0x0000002046197220 */ /* 0x040fe20000400000 */
[----:B------:R-:W-:Y:S02]  /*6d80*/  HADD2.F32 R73, -RZ, R130.H1_H1 ;  /* 0x30000082ff497230 */ /* 0x000fe40000004100 */
[C---:B------:R-:W-:Y:S01]  /*6d90*/  FMUL R15, R70.reuse, R15 ;  /* 0x0000000f460f7220 */ /* 0x040fe20000400000 */
[C---:B------:R-:W-:Y:S01]  /*6da0*/  FMUL R18, R70.reuse, R18 ;  /* 0x0000001246127220 */ /* 0x040fe20000400000 */
[C---:B------:R-:W-:Y:S01]  /*6db0*/  FMUL R19, R70.reuse, R19 ;  /* 0x0000001346137220 */ /* 0x040fe20000400000 */
[C---:B------:R-:W-:Y:S01]  /*6dc0*/  FMUL R3, R70.reuse, R22 ;  /* 0x0000001646037220 */ /* 0x040fe20000400000 */
[C---:B------:R-:W-:Y:S01]  /*6dd0*/  FFMA R15, R71.reuse, R80, R15 ;  /* 0x00000050470f7223 */ /* 0x040fe2000000000f */
[C---:B------:R-:W-:Y:S01]  /*6de0*/  FFMA R16, R71.reuse, R81, R16 ;  /* 0x0000005147107223 */ /* 0x040fe20000000010 */
[C---:B------:R-:W-:Y:S01]  /*6df0*/  FFMA R17, R71.reuse, R82, R17 ;  /* 0x0000005247117223 */ /* 0x040fe20000000011 */
[C---:B------:R-:W-:Y:S01]  /*6e00*/  FFMA R18, R71.reuse, R83, R18 ;  /* 0x0000005347127223 */ /* 0x040fe20000000012 */
        /* <DEDUP_REMOVED lines=16> */
[----:B------:R-:W-:Y:S01]  /*6f10*/  FMUL R20, R70, R27 ;  /* 0x0000001b46147220 */ /* 0x000fe20000400000 */
[----:B------:R-:W-:Y:S01]  /*6f20*/  F2FP.SATFINITE.E4M3.F32.PACK_AB_MERGE_C R3, R6, R3, RZ ;  /* 0x000000030603723e */ /* 0x000fe200048070ff */
[C---:B------:R-:W-:Y:S01]  /*6f30*/  FMUL R23, R70.reuse, R30 ;  /* 0x0000001e46177220 */ /* 0x040fe20000400000 */
[C---:B------:R-:W-:Y:S01]  /*6f40*/  FMUL R30, R70.reuse, R37 ;  /* 0x00000025461e7220 */ /* 0x040fe20000400000 */
[C---:B------:R-:W-:Y:S01]  /*6f50*/  FFMA R20, R71.reuse, R92, R20 ;  /* 0x0000005c47147223 */ /* 0x040fe20000000014 */
[C---:B------:R-:W-:Y:S01]  /*6f60*/  FFMA R21, R71.reuse, R93, R21 ;  /* 0x0000005d47157223 */ /* 0x040fe20000000015 */
[C---:B------:R-:W-:Y:S01]  /*6f70*/  FFMA R22, R71.reuse, R94, R22 ;  /* 0x0000005e47167223 */ /* 0x040fe20000000016 */
[C---:B------:R-:W-:Y:S01]  /*6f80*/  FFMA R23, R71.reuse, R95, R23 ;  /* 0x0000005f47177223 */ /* 0x040fe20000000017 */
        /* <DEDUP_REMOVED lines=12> */
[----:B------:R-:W-:Y:S01]  /*7050*/  FMUL R38, R70, R45 ;  /* 0x0000002d46267220 */ /* 0x000fe20000400000 */
[C---:B------:R-:W-:Y:S01]  /*7060*/  FFMA R28, R71.reuse, R100, R28 ;  /* 0x00000064471c7223 */ /* 0x040fe2000000001c */
[----:B------:R-:W-:Y:S01]  /*7070*/  F2FP.SATFINITE.E4M3.F32.PACK_AB_MERGE_C R6, R22, R21, R6 ;  /* 0x000000151606723e */ /* 0x000fe20004807006 */
[C---:B------:R-:W-:Y:S01]  /*7080*/  FFMA R29, R71.reuse, R101, R29 ;  /* 0x00000065471d7223 */ /* 0x040fe2000000001d */
[C---:B------:R-:W-:Y:S01]  /*7090*/  FFMA R30, R71.reuse, R102, R30 ;  /* 0x00000066471e7223 */ /* 0x040fe2000000001e */
[----:B------:R-:W-:Y:S01]  /*70a0*/  FFMA R31, R71, R103, R31 ;  /* 0x00000067471f7223 */ /* 0x000fe2000000001f */
[C---:B------:R-:W-:Y:S01]  /*70b0*/  FMUL R45, R70.reuse, R52 ;  /* 0x00000034462d7220 */ /* 0x040fe20000400000 */
[C---:B------:R-:W-:Y:S01]  /*70c0*/  FMUL R52, R70.reuse, R59 ;  /* 0x0000003b46347220 */ /* 0x040fe20000400000 */
[C---:B------:R-:W-:Y:S01]  /*70d0*/  FMUL R59, R70.reuse, R66 ;  /* 0x00000042463b7220 */ /* 0x040fe20000400000 */
[----:B------:R-:W-:Y:S01]  /*70e0*/  F2FP.SATFINITE.E4M3.F32.PACK_AB_MERGE_C R66, R13, R12, R14 ;  /* 0x0000000c0d42723e */ /* 0x000fe2000480700e */
[C---:B------:R-:W-:Y:S01]  /*70f0*/  FMUL R32, R70.reuse, R39 ;  /* 0x0000002746207220 */ /* 0x040fe20000400000 */
[--C-:B------:R-:W-:Y:S02]  /*7100*/  HADD2.F32 R107, -RZ, R108.reuse.H0_H0 ;  /* 0x2000006cff6b7230 */ /* 0x100fe40000004100 */
[C---:B------:R-:W-:Y:S01]  /*7110*/  FMUL R35, R70.reuse, R42 ;  /* 0x0000002a46237220 */ /* 0x040fe20000400000 */
[----:B------:R-:W-:Y:S02]  /*7120*/  HADD2.F32 R108, -RZ, R108.H1_H1 ;  /* 0x3000006cff6c7230 */ /* 0x000fe40000004100 */
[C---:B------:R-:W-:Y:S01]  /*7130*/  FFMA R32, R71.reuse, R104, R32 ;  /* 0x0000006847207223 */ /* 0x040fe20000000020 */
[----:B------:R-:W-:Y:S01]  /*7140*/  FMUL R36, R70, R43 ;  /* 0x0000002b46247220 */ /* 0x000fe20000400000 */
[C---:B------:R-:W-:Y:S01]  /*7150*/  FFMA R33, R71.reuse, R105, R33 ;  /* 0x0000006947217223 */ /* 0x040fe20000000021 */
[C---:B------:R-:W-:Y:S01]  /*7160*/  FFMA R34, R71.reuse, R106, R34 ;  /* 0x0000006a47227223 */ /* 0x040fe20000000022 */
[--C-:B------:R-:W-:Y:S01]  /*7170*/  HADD2.F32 R111, -RZ, R112.reuse.H0_H0 ;  /* 0x20000070ff6f7230 */ /* 0x100fe20000004100 */
[----:B------:R-:W-:Y:S01]  /*7180*/  F2FP.SATFINITE.E4M3.F32.PACK_AB_MERGE_C R32, R32, R31, RZ ;  /* 0x0000001f2020723e */ /* 0x000fe200048070ff */
[C---:B------:R-:W-:Y:S01]  /*7190*/  FFMA R35, R71.reuse, R107, R35 ;  /* 0x0000006b47237223 */ /* 0x040fe20000000023 */
[----:B------:R-:W-:Y:S02]  /*71a0*/  HADD2.F32 R112, -RZ, R112.H1_H1 ;  /* 0x30000070ff707230 */ /* 0x000fe40000004100 */
[----:B------:R-:W-:Y:S01]  /*71b0*/  FMUL R39, R70, R46 ;  /* 0x0000002e46277220 */ /* 0x000fe20000400000 */
[----:B------:R-:W-:Y:S01]  /*71c0*/  F2FP.SATFINITE.E4M3.F32.PACK_AB_MERGE_C R32, R30, R29, R32 ;  /* 0x0000001d1e20723e */ /* 0x000fe20004807020 */
[C---:B------:R-:W-:Y:S01]  /*71d0*/  FFMA R36, R71.reuse, R108, R36 ;  /* 0x0000006c47247223 */ /* 0x040fe20000000024 */
[C---:B------:R-:W-:Y:S01]  /*71e0*/  FMUL R40, R70.reuse, R47 ;  /* 0x0000002f46287220 */ /* 0x040fe20000400000 */
[C---:B------:R-:W-:Y:S01]  /*71f0*/  FFMA R37, R71.reuse, R109, R37 ;  /* 0x0000006d47257223 */ /* 0x040fe20000000025 */
[C---:B------:R-:W-:Y:S01]  /*7200*/  FFMA R38, R71.reuse, R110, R38 ;  /* 0x0000006e47267223 */ /* 0x040fe20000000026 */
[C---:B------:R-:W-:Y:S01]  /*7210*/  FMUL R42, R70.reuse, R49 ;  /* 0x00000031462a7220 */ /* 0x040fe20000400000 */
[--C-:B------:R-:W-:Y:S02]  /*7220*/  HADD2.F32 R115, -RZ, R116.reuse.H0_H0 ;  /* 0x20000074ff737230 */ /* 0x100fe40000004100 */
[C---:B------:R-:W-:Y:S01]  /*7230*/  FFMA R39, R71.reuse, R111, R39 ;  /* 0x0000006f47277223 */ /* 0x040fe20000000027 */
[----:B------:R-:W-:Y:S02]  /*7240*/  HADD2.F32 R116, -RZ, R116.H1_H1 ;  /* 0x30000074ff747230 */ /* 0x000fe40000004100 */
[C---:B------:R-:W-:Y:S01]  /*7250*/  FMUL R43, R70.reuse, R50 ;  /* 0x00000032462b7220 */ /* 0x040fe20000400000 */
[C---:B------:R-:W-:Y:S01]  /*7260*/  FFMA R40, R71.reuse, R112, R40 ;  /* 0x0000007047287223 */ /* 0x040fe20000000028 */
[C---:B------:R-:W-:Y:S01]  /*7270*/  FMUL R44, R70.reuse, R51 ;  /* 0x00000033462c7220 */ /* 0x040fe20000400000 */
[C---:B------:R-:W-:Y:S01]  /*7280*/  FFMA R41, R71.reuse, R113, R41 ;  /* 0x0000007147297223 */ /* 0x040fe20000000029 */
[C---:B------:R-:W-:Y:S01]  /*7290*/  FMUL R50, R70.reuse, R57 ;  /* 0x0000003946327220 */ /* 0x040fe20000400000 */
[C---:B------:R-:W-:Y:S01]  /*72a0*/  FMUL R57, R70.reuse, R64 ;  /* 0x0000004046397220 */ /* 0x040fe20000400000 */
[----:B------:R-:W-:Y:S01]  /*72b0*/  FFMA R42, R71, R114, R42 ;  /* 0x00000072472a7223 */ /* 0x000fe2000000002a */
[C---:B------:R-:W-:Y:S01]  /*72c0*/  FMUL R46, R70.reuse, R53 ;  /* 0x00000035462e7220 */ /* 0x040fe20000400000 */
[--C-:B------:R-:W-:Y:S01]  /*72d0*/  HADD2.F32 R119, -RZ, R120.reuse.H0_H0 ;  /* 0x20000078ff777230 */ /* 0x100fe20000004100 */
[----:B------:R-:W-:Y:S01]  /*72e0*/  F2FP.SATFINITE.E4M3.F32.PACK_AB_MERGE_C R64, R5, R4, R76 ;  /* 0x000000040540723e */ /* 0x000fe2000480704c */
[C---:B------:R-:W-:Y:S01]  /*72f0*/  FMUL R51, R70.reuse, R58 ;  /* 0x0000003a46337220 */ /* 0x040fe20000400000 */
[C---:B------:R-:W-:Y:S01]  /*7300*/  FMUL R53, R70.reuse, R60 ;  /* 0x0000003c46357220 */ /* 0x040fe20000400000 */
[C---:B------:R-:W-:Y:S01]  /*7310*/  FFMA R43, R71.reuse, R115, R43 ;  /* 0x00000073472b7223 */ /* 0x040fe2000000002b */
[----:B------:R-:W-:Y:S02]  /*7320*/  HADD2.F32 R120, -RZ, R120.H1_H1 ;  /* 0x30000078ff787230 */ /* 0x000fe40000004100 */
[C---:B------:R-:W-:Y:S01]  /*7330*/  FMUL R47, R70.reuse, R54 ;  /* 0x00000036462f7220 */ /* 0x040fe20000400000 */
[C---:B------:R-:W-:Y:S01]  /*7340*/  FMUL R58, R70.reuse, R65 ;  /* 0x00000041463a7220 */ /* 0x040fe20000400000 */
[----:B------:R-:W-:Y:S01]  /*7350*/  FMUL R60, R70, R67 ;  /* 0x00000043463c7220 */ /* 0x000fe20000400000 */
[----:B------:R-:W-:Y:S01]  /*7360*/  F2FP.SATFINITE.E4M3.F32.PACK_AB_MERGE_C R5, R20, R11, RZ ;  /* 0x0000000b1405723e */ /* 0x000fe200048070ff */
[----:B------:R-:W-:Y:S01]  /*7370*/  FFMA R44, R71, R116, R44 ;  /* 0x00000074472c7223 */ /* 0x000fe2000000002c */
[C---:B------:R-:W-:Y:S01]  /*7380*/  FMUL R48, R70.reuse, R55 ;  /* 0x0000003746307220 */ /* 0x040fe20000400000 */
[----:B------:R-:W-:Y:S01]  /*7390*/  F2FP.SATFINITE.E4M3.F32.PACK_AB_MERGE_C R65, R9, R8, R129 ;  /* 0x000000080941723e */ /* 0x000fe20004807081 */
[----:B------:R-:W-:Y:S01]  /*73a0*/  FFMA R45, R71, R117, R45 ;  /* 0x00000075472d7223 */ /* 0x000fe2000000002d */
[----:B------:R-:W-:Y:S01]  /*73b0*/  F2FP.SATFINITE.E4M3.F32.PACK_AB_MERGE_C R67, R17, R16, R18 ;  /* 0x000000101143723e */ /* 0x000fe20004807012 */
[----:B------:R-:W-:Y:S01]  /*73c0*/  FMUL R49, R70, R56 ;  /* 0x0000003846317220 */ /* 0x000fe20000400000 */
[C---:B------:R-:W-:Y:S01]  /*73d0*/  FFMA R46, R71.reuse, R118, R46 ;  /* 0x00000076472e7223 */ /* 0x040fe2000000002e */
[--C-:B------:R-:W-:Y:S02]  /*73e0*/  HADD2.F32 R123, -RZ, R124.reuse.H0_H0 ;  /* 0x2000007cff7b7230 */ /* 0x100fe40000004100 */
[C---:B------:R-:W-:Y:S01]  /*73f0*/  FFMA R47, R71.reuse, R119, R47 ;  /* 0x00000077472f7223 */ /* 0x040fe2000000002f */
[----:B------:R1:W-:Y:S01]  /*7400*/  STS.128 [R140+UR44+0x2200], R64 ;  /* 0x002200408c007988 */ /* 0x0003e20008000c2c */
[----:B------:R-:W-:Y:S01]  /*7410*/  HADD2.F32 R124, -RZ, R124.H1_H1 ;  /* 0x3000007cff7c7230 */ /* 0x000fe20000004100 */
[----:B------:R-:W-:Y:S01]  /*7420*/  F2FP.SATFINITE.E4M3.F32.PACK_AB_MERGE_C R5, R10, R7, R5 ;  /* 0x000000070a05723e */ /* 0x000fe20004807005 */
[C---:B------:R-:W-:Y:S01]  /*7430*/  FFMA R48, R71.reuse, R120, R48 ;  /* 0x0000007847307223 */ /* 0x040fe20000000030 */
[----:B------:R-:W-:Y:S01]  /*7440*/  F2FP.SATFINITE.E4M3.F32.PACK_AB_MERGE_C R7, R28, R27, RZ ;  /* 0x0000001b1c07723e */ /* 0x000fe200048070ff */
        /* <DEDUP_REMOVED lines=8> */
[----:B------:R-:W-:Y:S01]  /*74d0*/  FMUL R56, R70, R63 ;  /* 0x0000003f46387220 */ /* 0x000fe20000400000 */
[----:B------:R-:W-:Y:S01]  /*74e0*/  F2FP.SATFINITE.E4M3.F32.PACK_AB_MERGE_C R4, R2, R0, R3 ;  /* 0x000000000204723e */ /* 0x000fe20004807003 */
[C---:B------:R-:W-:Y:S01]  /*74f0*/  FFMA R53, R71.reuse, R125, R53 ;  /* 0x0000007d47357223 */ /* 0x040fe20000000035 */
[----:B------:R-:W-:Y:S01]  /*7500*/  F2FP.SATFINITE.E4M3.F32.PACK_AB_MERGE_C R7, R26, R25, R7 ;  /* 0x000000191a07723e */ /* 0x000fe20004807007 */
[C---:B------:R-:W-:Y:S01]  /*7510*/  FFMA R54, R71.reuse, R126, R54 ;  /* 0x0000007e47367223 */ /* 0x040fe20000000036 */
[C---:B------:R-:W-:Y:S01]  /*7520*/  FFMA R55, R71.reuse, R127, R55 ;  /* 0x0000007f47377223 */ /* 0x040fe20000000037 */
[----:B------:R-:W-:Y:S01]  /*7530*/  F2FP.SATFINITE.E4M3.F32.PACK_AB_MERGE_C R35, R36, R35, RZ ;  /* 0x000000232423723e */ /* 0x000fe200048070ff */
[C---:B------:R-:W-:Y:S01]  /*7540*/  FFMA R56, R71.reuse, R128, R56 ;  /* 0x0000008047387223 */ /* 0x040fe20000000038 */
[----:B------:R1:W-:Y:S01]  /*7550*/  STS.128 [R149+0x2010], R4 ;  /* 0x0020100495007388 */ /* 0x0003e20000000c00 */
[----:B------:R-:W-:Y:S01]  /*7560*/  F2FP.SATFINITE.E4M3.F32.PACK_AB_MERGE_C R39, R40, R39, RZ ;  /* 0x000000272827723e */ /* 0x000fe200048070ff */
[C---:B------:R-:W-:Y:S01]  /*7570*/  FFMA R57, R71.reuse, R72, R57 ;  /* 0x0000004847397223 */ /* 0x040fe20000000039 */
[----:B------:R-:W-:Y:S01]  /*7580*/  F2FP.SATFINITE.E4M3.F32.PACK_AB_MERGE_C R43, R44, R43, RZ ;  /* 0x0000002b2c2b723e */ /* 0x000fe200048070ff */
[C---:B------:R-:W-:Y:S01]  /*7590*/  FFMA R58, R71.reuse, R73, R58 ;  /* 0x00000049473a7223 */ /* 0x040fe2000000003a */
[C---:B------:R-:W-:Y:S01]  /*75a0*/  FFMA R59, R71.reuse, R74, R59 ;  /* 0x0000004a473b7223 */ /* 0x040fe2000000003b */
[----:B------:R-:W-:Y:S01]  /*75b0*/  F2FP.SATFINITE.E4M3.F32.PACK_AB_MERGE_C R33, R34, R33, R35 ;  /* 0x000000212221723e */ /* 0x000fe20004807023 */
[----:B------:R-:W-:Y:S01]  /*75c0*/  FFMA R60, R71, R75, R60 ;  /* 0x0000004b473c7223 */ /* 0x000fe2000000003c */
[----:B------:R-:W-:Y:S02]  /*75d0*/  F2FP.SATFINITE.E4M3.F32.PACK_AB_MERGE_C R34, R38, R37, R39 ;  /* 0x000000252622723e */ /* 0x000fe40004807027 */
[----:B------:R-:W-:Y:S02]  /*75e0*/  F2FP.SATFINITE.E4M3.F32.PACK_AB_MERGE_C R35, R42, R41, R43 ;  /* 0x000000292a23723e */ /* 0x000fe4000480702b */
[----:B------:R-:W-:Y:S02]  /*75f0*/  F2FP.SATFINITE.E4M3.F32.PACK_AB_MERGE_C R51, R52, R51, RZ ;  /* 0x000000333433723e */ /* 0x000fe400048070ff */
[----:B------:R-:W-:Y:S01]  /*7600*/  F2FP.SATFINITE.E4M3.F32.PACK_AB_MERGE_C R48, R48, R47, RZ ;  /* 0x0000002f3030723e */ /* 0x000fe200048070ff */
[----:B------:R1:W-:Y:S01]  /*7610*/  STS.128 [R148+0x2020], R32 ;  /* 0x0020202094007388 */ /* 0x0003e20000000c00 */
[----:B------:R-:W-:Y:S02]  /*7620*/  F2FP.SATFINITE.E4M3.F32.PACK_AB_MERGE_C R55, R56, R55, RZ ;  /* 0x000000373837723e */ /* 0x000fe400048070ff */
[----:B------:R-:W-:Y:S02]  /*7630*/  F2FP.SATFINITE.E4M3.F32.PACK_AB_MERGE_C R59, R60, R59, RZ ;  /* 0x0000003b3c3b723e */ /* 0x000fe400048070ff */
[----:B------:R-:W-:Y:S02]  /*7640*/  F2FP.SATFINITE.E4M3.F32.PACK_AB_MERGE_C R49, R50, R49, R51 ;  /* 0x000000313231723e */ /* 0x000fe40004807033 */
[----:B------:R-:W-:Y:S02]  /*7650*/  F2FP.SATFINITE.E4M3.F32.PACK_AB_MERGE_C R48, R46, R45, R48 ;  /* 0x0000002d2e30723e */ /* 0x000fe40004807030 */
[----:B------:R-:W-:Y:S02]  /*7660*/  F2FP.SATFINITE.E4M3.F32.PACK_AB_MERGE_C R50, R54, R53, R55 ;  /* 0x000000353632723e */ /* 0x000fe40004807037 */
[----:B------:R-:W-:Y:S05]  /*7670*/  F2FP.SATFINITE.E4M3.F32.PACK_AB_MERGE_C R51, R58, R57, R59 ;  /* 0x000000393a33723e */ /* 0x000fea000480703b */
[----:B------:R1:W-:Y:S01]  /*7680*/  STS.128 [R147+0x2030], R48 ;  /* 0x0020303093007388 */ /* 0x0003e20000000c00 */
[----:B------:R-:W-:Y:S01]  /*7690*/  @!PT LDS RZ, [RZ] ;  /* 0x00000000fffff984 */ /* 0x000fe20000000800 */
[----:B------:R-:W-:Y:S01]  /*76a0*/  @!PT LDS RZ, [RZ] ;  /* 0x00000000fffff984 */ /* 0x000fe20000000800 */
[----:B------:R-:W-:Y:S01]  /*76b0*/  @!PT LDS RZ, [RZ] ;  /* 0x00000000fffff984 */ /* 0x000fe20000000800 */
[----:B------:R-:W-:Y:S01]  /*76c0*/  @!PT LDS RZ, [RZ] ;  /* 0x00000000fffff984 */ /* 0x000fe20000000800 */
[----:B------:R3:W-:Y:S07]  /*76d0*/  MEMBAR.ALL.CTA ;  /* 0x0000000000007992 */ /* 0x0007ee0000008000 */
[----:B---3--:R-:W3:Y:S02]  /*76e0*/  FENCE.VIEW.ASYNC.S ;  /* 0x00000000000073c6 */ /* 0x008ee40000000000 */
[----:B---3--:R-:W-:Y:S06]  /*76f0*/  BAR.SYNC.DEFER_BLOCKING 0x1, 0x80 ;  /* 0x0042000000007b1d */ /* 0x008fec0000010000 */
[----:B------:R-:W-:Y:S05]  /*7700*/  @P0 BRA `(.L_x_114) ;  /* 0x0000000000300947 */ /* 0x000fea0003800000 */
[----:B------:R-:W-:Y:S02]  /*7710*/  UIADD3 UR4, UPT, UPT, UR44, 0x2200, URZ ;  /* 0x000022002c047890 */ /* 0x000fe4000fffe0ff */
[----:B------:R-:W-:Y:S02]  /*7720*/  USHF.L.U32 UR9, UR45, 0x6, URZ ;  /* 0x000000062d097899 */ /* 0x000fe400080006ff */
[----:B------:R-:W-:Y:S02]  /*7730*/  USHF.L.U32 UR10, UR46, 0x7, URZ ;  /* 0x000000072e0a7899 */ /* 0x000fe400080006ff */
[----:B------:R-:W-:Y:S01]  /*7740*/  MOV R150, UR4 ;  /* 0x0000000400967c02 */ /* 0x000fe20008000f00 */
[----:B------:R-:W-:Y:S01]  /*7750*/  UIADD3 UR4, UP0, UPT, UR62, 0x680, URZ ;  /* 0x000006803e047890 */ /* 0x000fe2000ff1e0ff */
[----:B------:R-:W-:Y:S02]  /*7760*/  UMOV UR11, UR36 ;  /* 0x00000024000b7c82 */ /* 0x000fe40008000000 */
[----:B------:R-:W-:Y:S01]  /*7770*/  R2UR UR8, R150 ;  /* 0x00000000960872ca */ /* 0x000fe200000e0000 */
[----:B------:R-:W-:Y:S11]  /*7780*/  UIADD3.X UR5, UPT, UPT, URZ, UR63, URZ, UP0, !UPT ;  /* 0x0000003fff057290 */ /* 0x000ff600087fe4ff */
[----:B------:R-:W-:Y:S01]  /*7790*/  @!UPT UIADD3 URZ, UPT, UPT, URZ, URZ, URZ ;  /* 0x000000fffffff290 */ /* 0x000fe2000fffe0ff */
[----:B------:R3:W-:Y:S01]  /*77a0*/  UTMASTG.3D [UR8], [UR4] ;  /* 0x00000008040073b5 */ /* 0x0007e20008010000 */
[----:B------:R0:W-:Y:S01]  /*77b0*/  UTMACMDFLUSH ;  /* 0x00000000000079b7 */ /* 0x0001e20000000000 */
[----:B---3--:R-:W-:Y:S04]  /*77c0*/  DEPBAR.LE SB0, 0x0 ;  /* 0x000080000000791a */ /* 0x008fe80000000000 */
.L_x_114:
[----:B------:R-:W-:Y:S05]  /*77d0*/  BSYNC.RECONVERGENT B0 ;  /* 0x0000000000007941 */ /* 0x000fea0003800200 */
.L_x_113:
[----:B------:R-:W-:Y:S01]  /*77e0*/  BAR.SYNC.DEFER_BLOCKING 0x1, 0x80 ;  /* 0x0042000000007b1d */ /* 0x000fe20000010000 */
[----:B------:R-:W-:Y:S01]  /*77f0*/  ISETP.NE.AND P0, PT, R143, 0x2, PT ;  /* 0x000000028f00780c */ /* 0x000fe20003f05270 */
[----:B------:R-:W-:Y:S01]  /*7800*/  UISETP.NE.AND UP0, UPT, UR47, URZ, UPT ;  /* 0x000000ff2f00728c */ /* 0x000fe2000bf05270 */
[----:B------:R-:W-:Y:S01]  /*7810*/  ISETP.NE.AND P1, PT, R68, 0x4, PT ;  /* 0x000000044400780c */ /* 0x000fe20003f25270 */
[----:B------:R-:W-:Y:S01]  /*7820*/  UIADD3 UR45, UPT, UPT, UR37, UR55, URZ ;  /* 0x00000037252d7290 */ /* 0x000fe2000fffe0ff */
[----:B------:R-:W-:Y:S01]  /*7830*/  SEL R2, RZ, 0x1, P0 ;  /* 0x00000001ff027807 */ /* 0x000fe20000000000 */
[----:B------:R-:W-:Y:S01]  /*7840*/  UIADD3 UR46, UPT, UPT, UR38, UR58, URZ ;  /* 0x0000003a262e7290 */ /* 0x000fe2000fffe0ff */
[----:B------:R-:W-:Y:S02]  /*7850*/  SEL R0, RZ, 0x1, P1 ;  /* 0x00000001ff007807 */ /* 0x000fe40000800000 */
[----:B------:R-:W-:Y:S02]  /*7860*/  LOP3.LUT R145, R145, R2, RZ, 0x3c, !PT ;  /* 0x0000000291917212 */ /* 0x000fe400078e3cff */
[----:B------:R-:W-:Y:S02]  /*7870*/  LOP3.LUT R146, R146, R0, RZ, 0x3c, !PT ;  /* 0x0000000092927212 */ /* 0x000fe400078e3cff */
[----:B------:R-:W-:Y:S02]  /*7880*/  SEL R143, R143, RZ, P0 ;  /* 0x000000ff8f8f7207 */ /* 0x000fe40000000000 */
[----:B------:R-:W-:Y:S01]  /*7890*/  SEL R68, R68, RZ, P1 ;  /* 0x000000ff44447207 */ /* 0x000fe20000800000 */
[----:B------:R-:W-:Y:S01]  /*78a0*/  UMOV UR36, UR54 ;  /* 0x0000003600247c82 */ /* 0x000fe20008000000 */
[----:B------:R-:W-:Y:S05]  /*78b0*/  BRA.U UP0, `(.L_x_115) ;  /* 0xffffffdd00187547 */ /* 0x000fea000b83ffff */
[----:B------:R-:W-:Y:S05]  /*78c0*/  EXIT ;  /* 0x000000000000794d */ /* 0x000fea0003800000 */
.L_x_25:
[----:B-1----:R1:W2:Y:S02]  /*78d0*/  SYNCS.PHASECHK.TRANS64.TRYWAIT P0, [R0+URZ+0x1a0], R2 ;  /* 0x0001a002000075a7 */ /* 0x0022a400080011ff */
[----:B--2---:R-:W-:Y:S05]  /*78e0*/  @!P0 NANOSLEEP.SYNCS 0x989680 ;  /* 0x009896800000895d */ /* 0x004fea0003900000 */
[----:B------:R-:W2:Y:S02]  /*78f0*/  @!P0 SYNCS.PHASECHK.TRANS64 P0, [R0+URZ+0x1a0], R2 ;  /* 0x0001a002000085a7 */ /* 0x000ea400080010ff */
[----:B--2---:R-:W-:Y:S05]  /*7900*/  @!P0 BRA `(.L_x_25) ;  /* 0xfffffffc00f08947 */ /* 0x004fea000383ffff */
[----:B------:R-:W-:Y:S05]  /*7910*/  BRA `(.L_x_116) ;  /* 0xffffffa000847947 */ /* 0x000fea000383ffff */
.L_x_28:
[----:B-1----:R-:W-:-:S07]  /*7920*/  MOV R0, UR33 ;  /* 0x0000002100007c02 */ /* 0x002fce0008000f00 */
.L_x_117:
[----:B-1----:R1:W2:Y:S02]  /*7930*/  SYNCS.PHASECHK.TRANS64.TRYWAIT P0, [R0+URZ+0x88], R3 ;  /* 0x00008803000075a7 */ /* 0x0022a400080011ff */
[----:B--2---:R-:W-:Y:S05]  /*7940*/  @!P0 NANOSLEEP.SYNCS 0x989680 ;  /* 0x009896800000895d */ /* 0x004fea0003900000 */
[----:B------:R-:W2:Y:S02]  /*7950*/  @!P0 SYNCS.PHASECHK.TRANS64 P0, [R0+URZ+0x88], R3 ;  /* 0x00008803000085a7 */ /* 0x000ea400080010ff */
[----:B--2---:R-:W-:Y:S05]  /*7960*/  @!P0 BRA `(.L_x_117) ;  /* 0xfffffffc00f08947 */ /* 0x004fea000383ffff */
[----:B------:R-:W-:Y:S05]  /*7970*/  BRA `(.L_x_27) ;  /* 0xffffffa000c47947 */ /* 0x000fea000383ffff */
.L_x_35:
[----:B-1----:R-:W-:-:S07]  /*7980*/  MOV R0, UR17 ;  /* 0x0000001100007c02 */ /* 0x002fce0008000f00 */
.L_x_118:
[----:B-1----:R1:W2:Y:S02]  /*7990*/  SYNCS.PHASECHK.TRANS64.TRYWAIT P0, [R0+URZ+0x88], R3 ;  /* 0x00008803000075a7 */ /* 0x0022a400080011ff */
[----:B--2---:R-:W-:Y:S05]  /*79a0*/  @!P0 NANOSLEEP.SYNCS 0x989680 ;  /* 0x009896800000895d */ /* 0x004fea0003900000 */
[----:B------:R-:W2:Y:S02]  /*79b0*/  @!P0 SYNCS.PHASECHK.TRANS64 P0, [R0+URZ+0x88], R3 ;  /* 0x00008803000085a7 */ /* 0x000ea400080010ff */
[----:B--2---:R-:W-:Y:S05]  /*79c0*/  @!P0 BRA `(.L_x_118) ;  /* 0xfffffffc00f08947 */ /* 0x004fea000383ffff */
[----:B------:R-:W-:Y:S05]  /*79d0*/  BRA `(.L_x_34) ;  /* 0xffffffa400807947 */ /* 0x000fea000383ffff */
.L_x_40:
[----:B-1----:R1:W2:Y:S02]  /*79e0*/  SYNCS.PHASECHK.TRANS64.TRYWAIT P0, [R3+URZ+0x130], R0 ;  /* 0x00013000030075a7 */ /* 0x0022a400080011ff */
[----:B--2---:R-:W-:Y:S05]  /*79f0*/  @!P0 NANOSLEEP.SYNCS 0x989680 ;  /* 0x009896800000895d */ /* 0x004fea0003900000 */
[----:B------:R-:W2:Y:S02]  /*7a00*/  @!P0 SYNCS.PHASECHK.TRANS64 P0, [R3+URZ+0x130], R0 ;  /* 0x00013000030085a7 */ /* 0x000ea400080010ff */
[----:B--2---:R-:W-:Y:S05]  /*7a10*/  @!P0 BRA `(.L_x_40) ;  /* 0xfffffffc00f08947 */ /* 0x004fea000383ffff */
[----:B------:R-:W-:Y:S05]  /*7a20*/  BRA `(.L_x_119) ;  /* 0xffffffa800207947 */ /* 0x000fea000383ffff */
.L_x_44:
[----:B------:R-:W-:-:S07]  /*7a30*/  MOV R0, UR4 ;  /* 0x0000000400007c02 */ /* 0x000fce0008000f00 */
.L_x_120:
[----:B-1----:R1:W2:Y:S02]  /*7a40*/  SYNCS.PHASECHK.TRANS64.TRYWAIT P0, [R0+URZ], R2 ;  /* 0x00000002000075a7 */ /* 0x0022a400080011ff */
[----:B--2---:R-:W-:Y:S05]  /*7a50*/  @!P0 NANOSLEEP.SYNCS 0x989680 ;  /* 0x009896800000895d */ /* 0x004fea0003900000 */
[----:B------:R-:W2:Y:S02]  /*7a60*/  @!P0 SYNCS.PHASECHK.TRANS64 P0, [R0+URZ], R2 ;  /* 0x00000002000085a7 */ /* 0x000ea400080010ff */
[----:B--2---:R-:W-:Y:S05]  /*7a70*/  @!P0 BRA `(.L_x_120) ;  /* 0xfffffffc00f08947 */ /* 0x004fea000383ffff */
[----:B------:R-:W-:Y:S05]  /*7a80*/  BRA `(.L_x_121) ;  /* 0xffffffac00c47947 */ /* 0x000fea000383ffff */
.L_x_45:
[----:B------:R-:W-:-:S07]  /*7a90*/  MOV R0, UR5 ;  /* 0x0000000500007c02 */ /* 0x000fce0008000f00 */
.L_x_122:
[----:B-1----:R1:W2:Y:S02]  /*7aa0*/  SYNCS.PHASECHK.TRANS64.TRYWAIT P0, [R0+URZ], R3 ;  /* 0x00000003000075a7 */ /* 0x0022a400080011ff */
[----:B--2---:R-:W-:Y:S05]  /*7ab0*/  @!P0 NANOSLEEP.SYNCS 0x989680 ;  /* 0x009896800000895d */ /* 0x004fea0003900000 */
[----:B------:R-:W2:Y:S02]  /*7ac0*/  @!P0 SYNCS.PHASECHK.TRANS64 P0, [R0+URZ], R3 ;  /* 0x00000003000085a7 */ /* 0x000ea400080010ff */
[----:B--2---:R-:W-:Y:S05]  /*7ad0*/  @!P0 BRA `(.L_x_122) ;  /* 0xfffffffc00f08947 */ /* 0x004fea000383ffff */
[----:B------:R-:W-:Y:S05]  /*7ae0*/  BRA `(.L_x_123) ;  /* 0xffffffac00d07947 */ /* 0x000fea000383ffff */
.L_x_46:
[----:B------:R-:W-:-:S07]  /*7af0*/  MOV R0, UR5 ;  /* 0x0000000500007c02 */ /* 0x000fce0008000f00 */
.L_x_124:
[----:B-1----:R1:W2:Y:S02]  /*7b00*/  SYNCS.PHASECHK.TRANS64.TRYWAIT P0, [R0+URZ], R3 ;  /* 0x00000003000075a7 */ /* 0x0022a400080011ff */
[----:B--2---:R-:W-:Y:S05]  /*7b10*/  @!P0 NANOSLEEP.SYNCS 0x989680 ;  /* 0x009896800000895d */ /* 0x004fea0003900000 */
[----:B------:R-:W2:Y:S02]  /*7b20*/  @!P0 SYNCS.PHASECHK.TRANS64 P0, [R0+URZ], R3 ;  /* 0x00000003000085a7 */ /* 0x000ea400080010ff */
[----:B--2---:R-:W-:Y:S05]  /*7b30*/  @!P0 BRA `(.L_x_124) ;  /* 0xfffffffc00f08947 */ /* 0x004fea000383ffff */
[----:B------:R-:W-:Y:S05]  /*7b40*/  BRA `(.L_x_125) ;  /* 0xffffffac00dc7947 */ /* 0x000fea000383ffff */
.L_x_47:
[----:B------:R-:W-:-:S07]  /*7b50*/  MOV R0, UR5 ;  /* 0x0000000500007c02 */ /* 0x000fce0008000f00 */
.L_x_126:
[----:B-1----:R1:W2:Y:S02]  /*7b60*/  SYNCS.PHASECHK.TRANS64.TRYWAIT P0, [R0+URZ], R3 ;  /* 0x00000003000075a7 */ /* 0x0022a400080011ff */
[----:B--2---:R-:W-:Y:S05]  /*7b70*/  @!P0 NANOSLEEP.SYNCS 0x989680 ;  /* 0x009896800000895d */ /* 0x004fea0003900000 */
[----:B------:R-:W2:Y:S02]  /*7b80*/  @!P0 SYNCS.PHASECHK.TRANS64 P0, [R0+URZ], R3 ;  /* 0x00000003000085a7 */ /* 0x000ea400080010ff */
[----:B--2---:R-:W-:Y:S05]  /*7b90*/  @!P0 BRA `(.L_x_126) ;  /* 0xfffffffc00f08947 */ /* 0x004fea000383ffff */
[----:B------:R-:W-:Y:S05]  /*7ba0*/  BRA `(.L_x_127) ;  /* 0xffffffac00e87947 */ /* 0x000fea000383ffff */
.L_x_48:
[----:B------:R-:W-:-:S07]  /*7bb0*/  MOV R0, UR5 ;  /* 0x0000000500007c02 */ /* 0x000fce0008000f00 */
.L_x_128:
[----:B-1----:R1:W2:Y:S02]  /*7bc0*/  SYNCS.PHASECHK.TRANS64.TRYWAIT P0, [R0+URZ], R3 ;  /* 0x00000003000075a7 */ /* 0x0022a400080011ff */
[----:B--2---:R-:W-:Y:S05]  /*7bd0*/  @!P0 NANOSLEEP.SYNCS 0x989680 ;  /* 0x009896800000895d */ /* 0x004fea0003900000 */
[----:B------:R-:W2:Y:S02]  /*7be0*/  @!P0 SYNCS.PHASECHK.TRANS64 P0, [R0+URZ], R3 ;  /* 0x00000003000085a7 */ /* 0x000ea400080010ff */
[----:B--2---:R-:W-:Y:S05]  /*7bf0*/  @!P0 BRA `(.L_x_128) ;  /* 0xfffffffc00f08947 */ /* 0x004fea000383ffff */
[----:B------:R-:W-:Y:S05]  /*7c00*/  BRA `(.L_x_129) ;  /* 0xffffffac00f47947 */ /* 0x000fea000383ffff */
.L_x_49:
[----:B------:R-:W-:-:S07]  /*7c10*/  MOV R0, UR5 ;  /* 0x0000000500007c02 */ /* 0x000fce0008000f00 */
.L_x_130:
[----:B-1----:R1:W2:Y:S02]  /*7c20*/  SYNCS.PHASECHK.TRANS64.TRYWAIT P0, [R0+URZ], R3 ;  /* 0x00000003000075a7 */ /* 0x0022a400080011ff */
[----:B--2---:R-:W-:Y:S05]  /*7c30*/  @!P0 NANOSLEEP.SYNCS 0x989680 ;  /* 0x009896800000895d */ /* 0x004fea0003900000 */
[----:B------:R-:W2:Y:S02]  /*7c40*/  @!P0 SYNCS.PHASECHK.TRANS64 P0, [R0+URZ], R3 ;  /* 0x00000003000085a7 */ /* 0x000ea400080010ff */
[----:B--2---:R-:W-:Y:S05]  /*7c50*/  @!P0 BRA `(.L_x_130) ;  /* 0xfffffffc00f08947 */ /* 0x004fea000383ffff */
[----:B------:R-:W-:Y:S05]  /*7c60*/  BRA `(.L_x_131) ;  /* 0xffffffb000007947 */ /* 0x000fea000383ffff */
.L_x_50:
[----:B------:R-:W-:-:S07]  /*7c70*/  MOV R0, UR5 ;  /* 0x0000000500007c02 */ /* 0x000fce0008000f00 */
.L_x_132:
[----:B-1----:R1:W2:Y:S02]  /*7c80*/  SYNCS.PHASECHK.TRANS64.TRYWAIT P0, [R0+URZ], R3 ;  /* 0x00000003000075a7 */ /* 0x0022a400080011ff */
[----:B--2---:R-:W-:Y:S05]  /*7c90*/  @!P0 NANOSLEEP.SYNCS 0x989680 ;  /* 0x009896800000895d */ /* 0x004fea0003900000 */
[----:B------:R-:W2:Y:S02]  /*7ca0*/  @!P0 SYNCS.PHASECHK.TRANS64 P0, [R0+URZ], R3 ;  /* 0x00000003000085a7 */ /* 0x000ea400080010ff */
[----:B--2---:R-:W-:Y:S05]  /*7cb0*/  @!P0 BRA `(.L_x_132) ;  /* 0xfffffffc00f08947 */ /* 0x004fea000383ffff */
[----:B------:R-:W-:Y:S05]  /*7cc0*/  BRA `(.L_x_133) ;  /* 0xffffffb0000c7947 */ /* 0x000fea000383ffff */
.L_x_51:
[----:B------:R-:W-:-:S07]  /*7cd0*/  MOV R0, UR5 ;  /* 0x0000000500007c02 */ /* 0x000fce0008000f00 */
.L_x_134:
[----:B-1----:R1:W2:Y:S02]  /*7ce0*/  SYNCS.PHASECHK.TRANS64.TRYWAIT P0, [R0+URZ], R3 ;  /* 0x00000003000075a7 */ /* 0x0022a400080011ff */
[----:B--2---:R-:W-:Y:S05]  /*7cf0*/  @!P0 NANOSLEEP.SYNCS 0x989680 ;  /* 0x009896800000895d */ /* 0x004fea0003900000 */
[----:B------:R-:W2:Y:S02]  /*7d00*/  @!P0 SYNCS.PHASECHK.TRANS64 P0, [R0+URZ], R3 ;  /* 0x00000003000085a7 */ /* 0x000ea400080010ff */
[----:B--2---:R-:W-:Y:S05]  /*7d10*/  @!P0 BRA `(.L_x_134) ;  /* 0xfffffffc00f08947 */ /* 0x004fea000383ffff */
[----:B------:R-:W-:Y:S05]  /*7d20*/  BRA `(.L_x_135) ;  /* 0xffffffb000187947 */ /* 0x000fea000383ffff */
.L_x_52:
[----:B------:R-:W-:-:S07]  /*7d30*/  MOV R0, UR5 ;  /* 0x0000000500007c02 */ /* 0x000fce0008000f00 */
.L_x_136:
[----:B-1----:R1:W2:Y:S02]  /*7d40*/  SYNCS.PHASECHK.TRANS64.TRYWAIT P0, [R0+URZ], R3 ;  /* 0x00000003000075a7 */ /* 0x0022a400080011ff */
[----:B--2---:R-:W-:Y:S05]  /*7d50*/  @!P0 NANOSLEEP.SYNCS 0x989680 ;  /* 0x009896800000895d */ /* 0x004fea0003900000 */
[----:B------:R-:W2:Y:S02]  /*7d60*/  @!P0 SYNCS.PHASECHK.TRANS64 P0, [R0+URZ], R3 ;  /* 0x00000003000085a7 */ /* 0x000ea400080010ff */
[----:B--2---:R-:W-:Y:S05]  /*7d70*/  @!P0 BRA `(.L_x_136) ;  /* 0xfffffffc00f08947 */ /* 0x004fea000383ffff */
[----:B------:R-:W-:Y:S05]  /*7d80*/  BRA `(.L_x_137) ;  /* 0xffffffb000247947 */ /* 0x000fea000383ffff */
.L_x_53:
[----:B------:R-:W-:-:S07]  /*7d90*/  MOV R0, UR5 ;  /* 0x0000000500007c02 */ /* 0x000fce0008000f00 */
.L_x_138:
[----:B-1----:R1:W2:Y:S02]  /*7da0*/  SYNCS.PHASECHK.TRANS64.TRYWAIT P0, [R0+URZ], R3 ;  /* 0x00000003000075a7 */ /* 0x0022a400080011ff */
[----:B--2---:R-:W-:Y:S05]  /*7db0*/  @!P0 NANOSLEEP.SYNCS 0x989680 ;  /* 0x009896800000895d */ /* 0x004fea0003900000 */
[----:B------:R-:W2:Y:S02]  /*7dc0*/  @!P0 SYNCS.PHASECHK.TRANS64 P0, [R0+URZ], R3 ;  /* 0x00000003000085a7 */ /* 0x000ea400080010ff */
[----:B--2---:R-:W-:Y:S05]  /*7dd0*/  @!P0 BRA `(.L_x_138) ;  /* 0xfffffffc00f08947 */ /* 0x004fea000383ffff */
[----:B------:R-:W-:Y:S05]  /*7de0*/  BRA `(.L_x_139) ;  /* 0xffffffb000307947 */ /* 0x000fea000383ffff */
.L_x_54:
[----:B------:R-:W-:-:S07]  /*7df0*/  MOV R0, UR5 ;  /* 0x0000000500007c02 */ /* 0x000fce0008000f00 */
.L_x_140:
[----:B-1----:R1:W2:Y:S02]  /*7e00*/  SYNCS.PHASECHK.TRANS64.TRYWAIT P0, [R0+URZ], R3 ;  /* 0x00000003000075a7 */ /* 0x0022a400080011ff */
[----:B--2---:R-:W-:Y:S05]  /*7e10*/  @!P0 NANOSLEEP.SYNCS 0x989680 ;  /* 0x009896800000895d */ /* 0x004fea0003900000 */
[----:B------:R-:W2:Y:S02]  /*7e20*/  @!P0 SYNCS.PHASECHK.TRANS64 P0, [R0+URZ], R3 ;  /* 0x00000003000085a7 */ /* 0x000ea400080010ff */
[----:B--2---:R-:W-:Y:S05]  /*7e30*/  @!P0 BRA `(.L_x_140) ;  /* 0xfffffffc00f08947 */ /* 0x004fea000383ffff */
[----:B------:R-:W-:Y:S05]  /*7e40*/  BRA `(.L_x_141) ;  /* 0xffffffb0003c7947 */ /* 0x000fea000383ffff */
.L_x_55:
[----:B------:R-:W-:-:S07]  /*7e50*/  MOV R0, UR5 ;  /* 0x0000000500007c02 */ /* 0x000fce0008000f00 */
.L_x_142:
[----:B-1----:R1:W2:Y:S02]  /*7e60*/  SYNCS.PHASECHK.TRANS64.TRYWAIT P0, [R0+URZ], R3 ;  /* 0x00000003000075a7 */ /* 0x0022a400080011ff */
[----:B--2---:R-:W-:Y:S05]  /*7e70*/  @!P0 NANOSLEEP.SYNCS 0x989680 ;  /* 0x009896800000895d */ /* 0x004fea0003900000 */
[----:B------:R-:W2:Y:S02]  /*7e80*/  @!P0 SYNCS.PHASECHK.TRANS64 P0, [R0+URZ], R3 ;  /* 0x00000003000085a7 */ /* 0x000ea400080010ff */
[----:B--2---:R-:W-:Y:S05]  /*7e90*/  @!P0 BRA `(.L_x_142) ;  /* 0xfffffffc00f08947 */ /* 0x004fea000383ffff */
[----:B------:R-:W-:Y:S05]  /*7ea0*/  BRA `(.L_x_143) ;  /* 0xffffffb000487947 */ /* 0x000fea000383ffff */
.L_x_56:
[----:B------:R-:W-:-:S07]  /*7eb0*/  MOV R0, UR5 ;  /* 0x0000000500007c02 */ /* 0x000fce0008000f00 */
.L_x_144:
[----:B-1----:R1:W2:Y:S02]  /*7ec0*/  SYNCS.PHASECHK.TRANS64.TRYWAIT P0, [R0+URZ], R3 ;  /* 0x00000003000075a7 */ /* 0x0022a400080011ff */
[----:B--2---:R-:W-:Y:S05]  /*7ed0*/  @!P0 NANOSLEEP.SYNCS 0x989680 ;  /* 0x009896800000895d */ /* 0x004fea0003900000 */
[----:B------:R-:W2:Y:S02]  /*7ee0*/  @!P0 SYNCS.PHASECHK.TRANS64 P0, [R0+URZ], R3 ;  /* 0x00000003000085a7 */ /* 0x000ea400080010ff */
[----:B--2---:R-:W-:Y:S05]  /*7ef0*/  @!P0 BRA `(.L_x_144) ;  /* 0xfffffffc00f08947 */ /* 0x004fea000383ffff */
[----:B------:R-:W-:Y:S05]  /*7f00*/  BRA `(.L_x_145) ;  /* 0xffffffb000547947 */ /* 0x000fea000383ffff */
.L_x_57:
[----:B------:R-:W-:-:S07]  /*7f10*/  MOV R0, UR5 ;  /* 0x0000000500007c02 */ /* 0x000fce0008000f00 */
.L_x_146:
[----:B-1----:R1:W2:Y:S02]  /*7f20*/  SYNCS.PHASECHK.TRANS64.TRYWAIT P0, [R0+URZ], R3 ;  /* 0x00000003000075a7 */ /* 0x0022a400080011ff */
[----:B--2---:R-:W-:Y:S05]  /*7f30*/  @!P0 NANOSLEEP.SYNCS 0x989680 ;  /* 0x009896800000895d */ /* 0x004fea0003900000 */
[----:B------:R-:W2:Y:S02]  /*7f40*/  @!P0 SYNCS.PHASECHK.TRANS64 P0, [R0+URZ], R3 ;  /* 0x00000003000085a7 */ /* 0x000ea400080010ff */
[----:B--2---:R-:W-:Y:S05]  /*7f50*/  @!P0 BRA `(.L_x_146) ;  /* 0xfffffffc00f08947 */ /* 0x004fea000383ffff */
[----:B------:R-:W-:Y:S05]  /*7f60*/  BRA `(.L_x_147) ;  /* 0xffffffb000607947 */ /* 0x000fea000383ffff */
.L_x_58:
[----:B------:R-:W-:-:S07]  /*7f70*/  MOV R0, UR5 ;  /* 0x0000000500007c02 */ /* 0x000fce0008000f00 */
.L_x_148:
[----:B-1----:R1:W2:Y:S02]  /*7f80*/  SYNCS.PHASECHK.TRANS64.TRYWAIT P0, [R0+URZ], R3 ;  /* 0x00000003000075a7 */ /* 0x0022a400080011ff */
[----:B--2---:R-:W-:Y:S05]  /*7f90*/  @!P0 NANOSLEEP.SYNCS 0x989680 ;  /* 0x009896800000895d */ /* 0x004fea0003900000 */
[----:B------:R-:W2:Y:S02]  /*7fa0*/  @!P0 SYNCS.PHASECHK.TRANS64 P0, [R0+URZ], R3 ;  /* 0x00000003000085a7 */ /* 0x000ea400080010ff */
[----:B--2---:R-:W-:Y:S05]  /*7fb0*/  @!P0 BRA `(.L_x_148) ;  /* 0xfffffffc00f08947 */ /* 0x004fea000383ffff */
[----:B------:R-:W-:Y:S05]  /*7fc0*/  BRA `(.L_x_149) ;  /* 0xffffffb0006c7947 */ /* 0x000fea000383ffff */
.L_x_59:
[----:B------:R-:W-:-:S07]  /*7fd0*/  MOV R0, UR5 ;  /* 0x0000000500007c02 */ /* 0x000fce0008000f00 */
.L_x_150:
[----:B-1----:R1:W2:Y:S02]  /*7fe0*/  SYNCS.PHASECHK.TRANS64.TRYWAIT P0, [R0+URZ], R3 ;  /* 0x00000003000075a7 */ /* 0x0022a400080011ff */
[----:B--2---:R-:W-:Y:S05]  /*7ff0*/  @!P0 NANOSLEEP.SYNCS 0x989680 ;  /* 0x009896800000895d */ /* 0x004fea0003900000 */
[----:B------:R-:W2:Y:S02]  /*8000*/  @!P0 SYNCS.PHASECHK.TRANS64 P0, [R0+URZ], R3 ;  /* 0x00000003000085a7 */ /* 0x000ea400080010ff */
[----:B--2---:R-:W-:Y:S05]  /*8010*/  @!P0 BRA `(.L_x_150) ;  /* 0xfffffffc00f08947 */ /* 0x004fea000383ffff */
[----:B------:R-:W-:Y:S05]  /*8020*/  BRA `(.L_x_151) ;  /* 0xffffffb000787947 */ /* 0x000fea000383ffff */
.L_x_62:
[----:B-1----:R1:W2:Y:S02]  /*8030*/  SYNCS.PHASECHK.TRANS64.TRYWAIT P0, [R2+URZ+0x190], R4 ;  /* 0x00019004020075a7 */ /* 0x0022a400080011ff */
[----:B--2---:R-:W-:Y:S05]  /*8040*/  @!P0 NANOSLEEP.SYNCS 0x989680 ;  /* 0x009896800000895d */ /* 0x004fea0003900000 */
[----:B------:R-:W2:Y:S02]  /*8050*/  @!P0 SYNCS.PHASECHK.TRANS64 P0, [R2+URZ+0x190], R4 ;  /* 0x00019004020085a7 */ /* 0x000ea400080010ff */
[----:B--2---:R-:W-:Y:S05]  /*8060*/  @!P0 BRA `(.L_x_62) ;  /* 0xfffffffc00f08947 */ /* 0x004fea000383ffff */
[----:B------:R-:W-:Y:S05]  /*8070*/  BRA `(.L_x_152) ;  /* 0xffffffb000d47947 */ /* 0x000fea000383ffff */
.L_x_63:
[----:B------:R-:W-:-:S07]  /*8080*/  MOV R2, UR4 ;  /* 0x0000000400027c02 */ /* 0x000fce0008000f00 */
.L_x_153:
[----:B-1----:R1:W2:Y:S02]  /*8090*/  SYNCS.PHASECHK.TRANS64.TRYWAIT P0, [R2+URZ+0x140], R5 ;  /* 0x00014005020075a7 */ /* 0x0022a400080011ff */
[----:B--2---:R-:W-:Y:S05]  /*80a0*/  @!P0 NANOSLEEP.SYNCS 0x989680 ;  /* 0x009896800000895d */ /* 0x004fea0003900000 */
[----:B------:R-:W2:Y:S02]  /*80b0*/  @!P0 SYNCS.PHASECHK.TRANS64 P0, [R2+URZ+0x140], R5 ;  /* 0x00014005020085a7 */ /* 0x000ea400080010ff */
[----:B--2---:R-:W-:Y:S05]  /*80c0*/  @!P0 BRA `(.L_x_153) ;  /* 0xfffffffc00f08947 */ /* 0x004fea000383ffff */
[----:B------:R-:W-:Y:S05]  /*80d0*/  BRA `(.L_x_154) ;  /* 0xffffffb000e47947 */ /* 0x000fea000383ffff */
.L_x_64:
[----:B-1----:R1:W2:Y:S02]  /*80e0*/  SYNCS.PHASECHK.TRANS64.TRYWAIT P1, [R2+URZ+0x130], R4 ;  /* 0x00013004020075a7 */ /* 0x0022a400080211ff */
[----:B--2---:R-:W-:Y:S05]  /*80f0*/  @!P1 NANOSLEEP.SYNCS 0x989680 ;  /* 0x009896800000995d */ /* 0x004fea0003900000 */
[----:B------:R-:W2:Y:S02]  /*8100*/  @!P1 SYNCS.PHASECHK.TRANS64 P1, [R2+URZ+0x130], R4 ;  /* 0x00013004020095a7 */ /* 0x000ea400080210ff */
[----:B--2---:R-:W-:Y:S05]  /*8110*/  @!P1 BRA `(.L_x_64) ;  /* 0xfffffffc00f09947 */ /* 0x004fea000383ffff */
[----:B------:R-:W-:Y:S05]  /*8120*/  BRA `(.L_x_155) ;  /* 0xffffffb400147947 */ /* 0x000fea000383ffff */
.L_x_67:
[----:B------:R-:W-:-:S07]  /*8130*/  MOV R0, UR4 ;  /* 0x0000000400007c02 */ /* 0x000fce0008000f00 */
.L_x_156:
[----:B-1----:R1:W2:Y:S02]  /*8140*/  SYNCS.PHASECHK.TRANS64.TRYWAIT P0, [R0+URZ+0x140], R2 ;  /* 0x00014002000075a7 */ /* 0x0022a400080011ff */
[----:B--2---:R-:W-:Y:S05]  /*8150*/  @!P0 NANOSLEEP.SYNCS 0x989680 ;  /* 0x009896800000895d */ /* 0x004fea0003900000 */
[----:B------:R-:W2:Y:S02]  /*8160*/  @!P0 SYNCS.PHASECHK.TRANS64 P0, [R0+URZ+0x140], R2 ;  /* 0x00014002000085a7 */ /* 0x000ea400080010ff */
[----:B--2---:R-:W-:Y:S05]  /*8170*/  @!P0 BRA `(.L_x_156) ;  /* 0xfffffffc00f08947 */ /* 0x004fea000383ffff */
[----:B------:R-:W-:Y:S05]  /*8180*/  BRA `(.L_x_66) ;  /* 0xffffffb400687947 */ /* 0x000fea000383ffff */
.L_x_74:
[----:B-1----:R1:W2:Y:S02]  /*8190*/  SYNCS.PHASECHK.TRANS64.TRYWAIT P1, [R0+URZ+0x130], R2 ;  /* 0x00013002000075a7 */ /* 0x0022a400080211ff */
[----:B--2---:R-:W-:Y:S05]  /*81a0*/  @!P1 NANOSLEEP.SYNCS 0x989680 ;  /* 0x009896800000995d */ /* 0x004fea0003900000 */
[----:B------:R-:W2:Y:S02]  /*81b0*/  @!P1 SYNCS.PHASECHK.TRANS64 P1, [R0+URZ+0x130], R2 ;  /* 0x00013002000095a7 */ /* 0x000ea400080210ff */
[----:B--2---:R-:W-:Y:S05]  /*81c0*/  @!P1 BRA `(.L_x_74) ;  /* 0xfffffffc00f09947 */ /* 0x004fea000383ffff */
[----:B------:R-:W-:Y:S05]  /*81d0*/  BRA `(.L_x_157) ;  /* 0xffffffb800cc7947 */ /* 0x000fea000383ffff */
.L_x_75:
[----:B------:R-:W-:-:S07]  /*81e0*/  MOV R2, UR22 ;  /* 0x0000001600027c02 */ /* 0x000fce0008000f00 */
.L_x_158:
[----:B-1----:R1:W2:Y:S02]  /*81f0*/  SYNCS.PHASECHK.TRANS64.TRYWAIT P0, [R2+URZ+0x170], R0 ;  /* 0x00017000020075a7 */ /* 0x0022a400080011ff */
[----:B--2---:R-:W-:Y:S05]  /*8200*/  @!P0 NANOSLEEP.SYNCS 0x989680 ;  /* 0x009896800000895d */ /* 0x004fea0003900000 */
[----:B------:R-:W2:Y:S02]  /*8210*/  @!P0 SYNCS.PHASECHK.TRANS64 P0, [R2+URZ+0x170], R0 ;  /* 0x00017000020085a7 */ /* 0x000ea400080010ff */
[----:B--2---:R-:W-:Y:S05]  /*8220*/  @!P0 BRA `(.L_x_158) ;  /* 0xfffffffc00f08947 */ /* 0x004fea000383ffff */
[----:B------:R-:W-:Y:S05]  /*8230*/  BRA `(.L_x_159) ;  /* 0xffffffbc00047947 */ /* 0x000fea000383ffff */
.L_x_78:
[----:B------:R-:W-:Y:S07]  /*8240*/  MOV R0, UR5 ;  /* 0x0000000500007c02 */ /* 0x000fee0008000f00 */
.L_x_160:
[----:B-1----:R1:W2:Y:S02]  /*8250*/  SYNCS.PHASECHK.TRANS64.TRYWAIT P0, [R0+URZ], R2 ;  /* 0x00000002000075a7 */ /* 0x0022a400080011ff */
[----:B--2---:R-:W-:Y:S05]  /*8260*/  @!P0 NANOSLEEP.SYNCS 0x989680 ;  /* 0x009896800000895d */ /* 0x004fea0003900000 */
[----:B------:R-:W2:Y:S02]  /*8270*/  @!P0 SYNCS.PHASECHK.TRANS64 P0, [R0+URZ], R2 ;  /* 0x00000002000085a7 */ /* 0x000ea400080010ff */
[----:B--2---:R-:W-:Y:S05]  /*8280*/  @!P0 BRA `(.L_x_160) ;  /* 0xfffffffc00f08947 */ /* 0x004fea000383ffff */
[----:B------:R-:W-:Y:S05]  /*8290*/  BRA `(.L_x_77) ;  /* 0xffffffbc00207947 */ /* 0x000fea000383ffff */
.L_x_81:
[----:B------:R-:W-:-:S07]  /*82a0*/  MOV R0, UR4 ;  /* 0x0000000400007c02 */ /* 0x000fce0008000f00 */
.L_x_161:
[----:B--2---:R2:W4:Y:S02]  /*82b0*/  SYNCS.PHASECHK.TRANS64.TRYWAIT P0, [R0+URZ], R2 ;  /* 0x00000002000075a7 */ /* 0x00452400080011ff */
[----:B----4-:R-:W-:Y:S05]  /*82c0*/  @!P0 NANOSLEEP.SYNCS 0x989680 ;  /* 0x009896800000895d */ /* 0x010fea0003900000 */
[----:B------:R-:W4:Y:S02]  /*82d0*/  @!P0 SYNCS.PHASECHK.TRANS64 P0, [R0+URZ], R2 ;  /* 0x00000002000085a7 */ /* 0x000f2400080010ff */
[----:B----4-:R-:W-:Y:S05]  /*82e0*/  @!P0 BRA `(.L_x_161) ;  /* 0xfffffffc00f08947 */ /* 0x010fea000383ffff */
[----:B------:R-:W-:Y:S05]  /*82f0*/  BRA `(.L_x_162) ;  /* 0xffffffbc00d47947 */ /* 0x000fea000383ffff */
.L_x_82:
[----:B------:R-:W-:-:S07]  /*8300*/  MOV R0, UR5 ;  /* 0x0000000500007c02 */ /* 0x000fce0008000f00 */
.L_x_163:
[----:B-1----:R1:W2:Y:S02]  /*8310*/  SYNCS.PHASECHK.TRANS64.TRYWAIT P0, [R0+URZ], R3 ;  /* 0x00000003000075a7 */ /* 0x0022a400080011ff */
[----:B--2---:R-:W-:Y:S05]  /*8320*/  @!P0 NANOSLEEP.SYNCS 0x989680 ;  /* 0x009896800000895d */ /* 0x004fea0003900000 */
[----:B------:R-:W2:Y:S02]  /*8330*/  @!P0 SYNCS.PHASECHK.TRANS64 P0, [R0+URZ], R3 ;  /* 0x00000003000085a7 */ /* 0x000ea400080010ff */
[----:B--2---:R-:W-:Y:S05]  /*8340*/  @!P0 BRA `(.L_x_163) ;  /* 0xfffffffc00f08947 */ /* 0x004fea000383ffff */
[----:B------:R-:W-:Y:S05]  /*8350*/  BRA `(.L_x_164) ;  /* 0xffffffbc00e07947 */ /* 0x000fea000383ffff */
.L_x_83:
[----:B------:R-:W-:-:S07]  /*8360*/  MOV R0, UR5 ;  /* 0x0000000500007c02 */ /* 0x000fce0008000f00 */
.L_x_165:
[----:B-1----:R1:W2:Y:S02]  /*8370*/  SYNCS.PHASECHK.TRANS64.TRYWAIT P0, [R0+URZ], R3 ;  /* 0x00000003000075a7 */ /* 0x0022a400080011ff */
[----:B--2---:R-:W-:Y:S05]  /*8380*/  @!P0 NANOSLEEP.SYNCS 0x989680 ;  /* 0x009896800000895d */ /* 0x004fea0003900000 */
[----:B------:R-:W2:Y:S02]  /*8390*/  @!P0 SYNCS.PHASECHK.TRANS64 P0, [R0+URZ], R3 ;  /* 0x00000003000085a7 */ /* 0x000ea400080010ff */
[----:B--2---:R-:W-:Y:S05]  /*83a0*/  @!P0 BRA `(.L_x_165) ;  /* 0xfffffffc00f08947 */ /* 0x004fea000383ffff */
[----:B------:R-:W-:Y:S05]  /*83b0*/  BRA `(.L_x_166) ;  /* 0xffffffbc00ec7947 */ /* 0x000fea000383ffff */
.L_x_84:
[----:B-1----:R-:W-:-:S07]  /*83c0*/  MOV R0, UR4 ;  /* 0x0000000400007c02 */ /* 0x002fce0008000f00 */
.L_x_167:
[----:B-1----:R1:W2:Y:S02]  /*83d0*/  SYNCS.PHASECHK.TRANS64.TRYWAIT P0, [R0+URZ], R2 ;  /* 0x00000002000075a7 */ /* 0x0022a400080011ff */
[----:B--2---:R-:W-:Y:S05]  /*83e0*/  @!P0 NANOSLEEP.SYNCS 0x989680 ;  /* 0x009896800000895d */ /* 0x004fea0003900000 */
[----:B------:R-:W2:Y:S02]  /*83f0*/  @!P0 SYNCS.PHASECHK.TRANS64 P0, [R0+URZ], R2 ;  /* 0x00000002000085a7 */ /* 0x000ea400080010ff */
[----:B--2---:R-:W-:Y:S05]  /*8400*/  @!P0 BRA `(.L_x_167) ;  /* 0xfffffffc00f08947 */ /* 0x004fea000383ffff */
[----:B------:R-:W-:Y:S05]  /*8410*/  BRA `(.L_x_168) ;  /* 0xffffffbc00f87947 */ /* 0x000fea000383ffff */
.L_x_89:
[----:B--2---:R2:W3:Y:S02]  /*8420*/  SYNCS.PHASECHK.TRANS64.TRYWAIT P0, [R7+URZ+0x130], R0 ;  /* 0x00013000070075a7 */ /* 0x0044e400080011ff */
[----:B---3--:R-:W-:Y:S05]  /*8430*/  @!P0 NANOSLEEP.SYNCS 0x989680 ;  /* 0x009896800000895d */ /* 0x008fea0003900000 */
[----:B------:R-:W3:Y:S02]  /*8440*/  @!P0 SYNCS.PHASECHK.TRANS64 P0, [R7+URZ+0x130], R0 ;  /* 0x00013000070085a7 */ /* 0x000ee400080010ff */
[----:B---3--:R-:W-:Y:S05]  /*8450*/  @!P0 BRA `(.L_x_89) ;  /* 0xfffffffc00f08947 */ /* 0x008fea000383ffff */
[----:B------:R-:W-:Y:S05]  /*8460*/  BRA `(.L_x_169) ;  /* 0xffffffc4000c7947 */ /* 0x000fea000383ffff */
.L_x_92:
[----:B-1----:R-:W-:Y:S07]  /*8470*/  MOV R0, UR17 ;  /* 0x0000001100007c02 */ /* 0x002fee0008000f00 */
.L_x_170:
[----:B-1----:R1:W2:Y:S02]  /*8480*/  SYNCS.PHASECHK.TRANS64.TRYWAIT P2, [R0+URZ+0x128], R7 ;  /* 0x00012807000075a7 */ /* 0x0022a400080411ff */
[----:B--2---:R-:W-:Y:S05]  /*8490*/  @!P2 NANOSLEEP.SYNCS 0x989680 ;  /* 0x009896800000a95d */ /* 0x004fea0003900000 */
[----:B------:R-:W2:Y:S02]  /*84a0*/  @!P2 SYNCS.PHASECHK.TRANS64 P2, [R0+URZ+0x128], R7 ;  /* 0x000128070000a5a7 */ /* 0x000ea400080410ff */
[----:B--2---:R-:W-:Y:S05]  /*84b0*/  @!P2 BRA `(.L_x_170) ;  /* 0xfffffffc00f0a947 */ /* 0x004fea000383ffff */
[----:B------:R-:W-:Y:S05]  /*84c0*/  BRA `(.L_x_91) ;  /* 0xffffffc8006c7947 */ /* 0x000fea000383ffff */
.L_x_95:
[----:B-1----:R-:W-:Y:S07]  /*84d0*/  MOV R0, UR17 ;  /* 0x0000001100007c02 */ /* 0x002fee0008000f00 */
.L_x_171:
[----:B-1----:R1:W2:Y:S02]  /*84e0*/  SYNCS.PHASECHK.TRANS64.TRYWAIT P0, [R0+URZ+0x118], R6 ;  /* 0x00011806000075a7 */ /* 0x0022a400080011ff */
[----:B--2---:R-:W-:Y:S05]  /*84f0*/  @!P0 NANOSLEEP.SYNCS 0x989680 ;  /* 0x009896800000895d */ /* 0x004fea0003900000 */
[----:B------:R-:W2:Y:S02]  /*8500*/  @!P0 SYNCS.PHASECHK.TRANS64 P0, [R0+URZ+0x118], R6 ;  /* 0x00011806000085a7 */ /* 0x000ea400080010ff */
[----:B--2---:R-:W-:Y:S05]  /*8510*/  @!P0 BRA `(.L_x_171) ;  /* 0xfffffffc00f08947 */ /* 0x004fea000383ffff */
[----:B------:R-:W-:Y:S05]  /*8520*/  BRA `(.L_x_172) ;  /* 0xffffffc800bc7947 */ /* 0x000fea000383ffff */
.L_x_98:
[----:B---3--:R3:W4:Y:S02]  /*8530*/  SYNCS.PHASECHK.TRANS64.TRYWAIT P0, [R3+URZ+0x130], R0 ;  /* 0x00013000030075a7 */ /* 0x00872400080011ff */
[----:B----4-:R-:W-:Y:S05]  /*8540*/  @!P0 NANOSLEEP.SYNCS 0x989680 ;  /* 0x009896800000895d */ /* 0x010fea0003900000 */
[----:B------:R-:W4:Y:S02]  /*8550*/  @!P0 SYNCS.PHASECHK.TRANS64 P0, [R3+URZ+0x130], R0 ;  /* 0x00013000030085a7 */ /* 0x000f2400080010ff */
[----:B----4-:R-:W-:Y:S05]  /*8560*/  @!P0 BRA `(.L_x_98) ;  /* 0xfffffffc00f08947 */ /* 0x010fea000383ffff */
[----:B------:R-:W-:Y:S05]  /*8570*/  BRA `(.L_x_173) ;  /* 0xffffffcc00fc7947 */ /* 0x000fea000383ffff */
.L_x_109:
[----:B-1----:R-:W-:Y:S04]  /*8580*/  MOV R0, UR44 ;  /* 0x0000002c00007c02 */ /* 0x002fe80008000f00 */
[----:B------:R1:W2:Y:S03]  /*8590*/  SYNCS.PHASECHK.TRANS64.TRYWAIT P1, [R0+URZ+0x110], R3 ;  /* 0x00011003000075a7 */ /* 0x0002a600080211ff */
[----:B--2---:R-:W-:Y:S05]  /*85a0*/  @!P1 NANOSLEEP.SYNCS 0x989680 ;  /* 0x009896800000995d */ /* 0x004fea0003900000 */
[----:B------:R-:W2:Y:S02]  /*85b0*/  @!P1 SYNCS.PHASECHK.TRANS64 P1, [R0+URZ+0x110], R3 ;  /* 0x00011003000095a7 */ /* 0x000ea400080210ff */
[----:B--2---:R-:W-:Y:S05]  /*85c0*/  @!P1 BRA `(.L_x_109) ;  /* 0xfffffffc00ec9947 */ /* 0x004fea000383ffff */
[----:B------:R-:W-:Y:S05]  /*85d0*/  BRA `(.L_x_108) ;  /* 0xffffffdc00547947 */ /* 0x000fea000383ffff */
.L_x_111:
[----:B------:R1:W1:Y:S02]  /*85e0*/  SYNCS.PHASECHK.TRANS64.TRYWAIT P1, [R22+URZ+0x150], R4 ;  /* 0x00015004160075a7 */ /* 0x00026400080211ff */
[----:B-1----:R-:W-:Y:S05]  /*85f0*/  @!P1 NANOSLEEP.SYNCS 0x989680 ;  /* 0x009896800000995d */ /* 0x002fea0003900000 */
[----:B------:R-:W1:Y:S02]  /*8600*/  @!P1 SYNCS.PHASECHK.TRANS64 P1, [R22+URZ+0x150], R4 ;  /* 0x00015004160095a7 */ /* 0x000e6400080210ff */
[----:B-1----:R-:W-:Y:S05]  /*8610*/  @!P1 BRA `(.L_x_111) ;  /* 0xfffffffc00f09947 */ /* 0x002fea000383ffff */
[----:B------:R-:W-:Y:S05]  /*8620*/  BRA `(.L_x_110) ;  /* 0xffffffdc00987947 */ /* 0x000fea000383ffff */
        .weak           $__internal_0_$__cuda_sm10x_tcgen05_guardrail_trap_col_being_dealloced_not_returned_by_alloc
        .type           $__internal_0_$__cuda_sm10x_tcgen05_guardrail_trap_col_being_dealloced_not_returned_by_alloc,@function
        .size           $__internal_0_$__cuda_sm10x_tcgen05_guardrail_trap_col_being_dealloced_not_returned_by_alloc,($__internal_1_$__cuda_sm10x_tcgen05_guardrail_trap_phase_invalid_during_alloc - $__internal_0_$__cuda_sm10x_tcgen05_guardrail_trap_col_being_dealloced_not_returned_by_alloc)
$__internal_0_$__cuda_sm10x_tcgen05_guardrail_trap_col_being_dealloced_not_returned_by_alloc:
[----:B------:R-:W-:Y:S05]  /*8630*/  BPT.TRAP 0x1 ;  /* 0x000000040000795c */ /* 0x000fea0000300000 */
[----:B------:R-:W-:-:S04]  /*8640*/  HFMA2 R3, -RZ, RZ, 0, 0 ;  /* 0x00000000ff037431 */ /* 0x000fc800000001ff */
[----:B------:R-:W-:Y:S05]  /*8650*/  RET.REL.NODEC R2 `(_ZN7cutlass13device_kernelINS_4gemm6kernel13GemmUniversalIN4cute5tupleIJiiiiEEENS1_10collective13CollectiveMmaINS1_35MainloopSm100TmaUmmaWarpSpecializedILi17ELi2ELi4ENS5_IJNS4_1CILi1EEENSA_ILi8EEESB_EEEEENS5_IJNSA_ILi128EEENSA_ILi64EEESG_EEENS_12float_e4m3_tENS5_IJlSB_lEEESI_SJ_NS4_8TiledMMAINS4_8MMA_AtomIJNS4_10MMA_TraitsINS4_19SM100_MMA_F8F6F4_SSEJSI_SI_fSF_SG_NS4_17integral_constantINS4_4UMMA5MajorELSQ_0EEESR_NSO_INSP_7ScaleInELSS_0EEEST_EEEEEENS4_6LayoutINS5_IJSB_SB_SB_EEENS5_IJNSA_ILi0EEESY_SY_EEEEENS5_IJNS4_10UnderscoreES11_S11_EEEEENS4_23SM90_TMA_LOAD_MULTICASTENS4_14ComposedLayoutINS4_7SwizzleILi2ELi4ELi3EEENS4_18smem_ptr_flag_bitsILi8EEENSW_INS5_IJSC_SG_EEENS5_IJSG_SB_EEEEEEEvNS4_8identityENS4_13SM90_TMA_LOADES1D_vS1E_EENS_8epilogue10collective18CollectiveEpilogueINS1H_23Sm100TmaWarpSpecializedILi1ELi1ELi64ELb0ELb0EEEJSH_NS5_IJNSW_ISF_SB_EENSW_ISG_SB_EEEEESI_SJ_SI_SJ_NS1H_6fusion15FusionCallbacksIS1L_NS1P_17LinearCombinationISI_fSI_fLNS_15FloatRoundStyleE2EEESH_S1O_JEEENS4_5SM1004TMEM4LOAD26SM100_TMEM_LOAD_32dp32b64xES1F_S1D_NS4_39AutoVectorizingCopyWithAssumedAlignmentILi128EEENS4_14SM90_TMA_STOREES1D_S20_S20_EEEvvEEEEvNT_6ParamsE) ;  /* 0xffffff7802687950 */ /* 0x000fea0003c3ffff */
        .weak           $__internal_1_$__cuda_sm10x_tcgen05_guardrail_trap_phase_invalid_during_alloc
        .type           $__internal_1_$__cuda_sm10x_tcgen05_guardrail_trap_phase_invalid_during_alloc,@function
        .size           $__internal_1_$__cuda_sm10x_tcgen05_guardrail_trap_phase_invalid_during_alloc,($__internal_2_$__cuda_sm10x_tcgen05_guardrail_trap_unallocated_columns_being_dealloced - $__internal_1_$__cuda_sm10x_tcgen05_guardrail_trap_phase_invalid_during_alloc)
$__internal_1_$__cuda_sm10x_tcgen05_guardrail_trap_phase_invalid_during_alloc:
[----:B------:R-:W-:Y:S05]  /*8660*/  BPT.TRAP 0x1 ;  /* 0x000000040000795c */ /* 0x000fea0000300000 */
[----:B------:R-:W-:-:S04]  /*8670*/  MOV R5, 0x0 ;  /* 0x0000000000057802 */ /* 0x000fc80000000f00 */
[----:B------:R-:W-:Y:S05]  /*8680*/  RET.REL.NODEC R4 `(_ZN7cutlass13device_kernelINS_4gemm6kernel13GemmUniversalIN4cute5tupleIJiiiiEEENS1_10collective13CollectiveMmaINS1_35MainloopSm100TmaUmmaWarpSpecializedILi17ELi2ELi4ENS5_IJNS4_1CILi1EEENSA_ILi8EEESB_EEEEENS5_IJNSA_ILi128EEENSA_ILi64EEESG_EEENS_12float_e4m3_tENS5_IJlSB_lEEESI_SJ_NS4_8TiledMMAINS4_8MMA_AtomIJNS4_10MMA_TraitsINS4_19SM100_MMA_F8F6F4_SSEJSI_SI_fSF_SG_NS4_17integral_constantINS4_4UMMA5MajorELSQ_0EEESR_NSO_INSP_7ScaleInELSS_0EEEST_EEEEEENS4_6LayoutINS5_IJSB_SB_SB_EEENS5_IJNSA_ILi0EEESY_SY_EEEEENS5_IJNS4_10UnderscoreES11_S11_EEEEENS4_23SM90_TMA_LOAD_MULTICASTENS4_14ComposedLayoutINS4_7SwizzleILi2ELi4ELi3EEENS4_18smem_ptr_flag_bitsILi8EEENSW_INS5_IJSC_SG_EEENS5_IJSG_SB_EEEEEEEvNS4_8identityENS4_13SM90_TMA_LOADES1D_vS1E_EENS_8epilogue10collective18CollectiveEpilogueINS1H_23Sm100TmaWarpSpecializedILi1ELi1ELi64ELb0ELb0EEEJSH_NS5_IJNSW_ISF_SB_EENSW_ISG_SB_EEEEESI_SJ_SI_SJ_NS1H_6fusion15FusionCallbacksIS1L_NS1P_17LinearCombinationISI_fSI_fLNS_15FloatRoundStyleE2EEESH_S1O_JEEENS4_5SM1004TMEM4LOAD26SM100_TMEM_LOAD_32dp32b64xES1F_S1D_NS4_39AutoVectorizingCopyWithAssumedAlignmentILi128EEENS4_14SM90_TMA_STOREES1D_S20_S20_EEEvvEEEEvNT_6ParamsE) ;  /* 0xffffff78045c7950 */ /* 0x000fea0003c3ffff */
        .weak           $__internal_2_$__cuda_sm10x_tcgen05_guardrail_trap_unallocated_columns_being_dealloced
        .type           $__internal_2_$__cuda_sm10x_tcgen05_guardrail_trap_unallocated_columns_being_dealloced,@function
        .size           $__internal_2_$__cuda_sm10x_tcgen05_guardrail_trap_unallocated_columns_being_dealloced,(.L_x_175 - $__internal_2_$__cuda_sm10x_tcgen05_guardrail_trap_unallocated_columns_being_dealloced)
$__internal_2_$__cuda_sm10x_tcgen05_guardrail_trap_unallocated_columns_being_dealloced:
[----:B------:R-:W-:Y:S05]  /*8690*/  BPT.TRAP 0x1 ;  /* 0x000000040000795c */ /* 0x000fea0000300000 */
[----:B------:R-:W-:-:S04]  /*86a0*/  HFMA2 R3, -RZ, RZ, 0, 0 ;  /* 0x00000000ff037431 */ /* 0x000fc800000001ff */
[----:B------:R-:W-:Y:S05]  /*86b0*/  RET.REL.NODEC R2 `(_ZN7cutlass13device_kernelINS_4gemm6kernel13GemmUniversalIN4cute5tupleIJiiiiEEENS1_10collective13CollectiveMmaINS1_35MainloopSm100TmaUmmaWarpSpecializedILi17ELi2ELi4ENS5_IJNS4_1CILi1EEENSA_ILi8EEESB_EEEEENS5_IJNSA_ILi128EEENSA_ILi64EEESG_EEENS_12float_e4m3_tENS5_IJlSB_lEEESI_SJ_NS4_8TiledMMAINS4_8MMA_AtomIJNS4_10MMA_TraitsINS4_19SM100_MMA_F8F6F4_SSEJSI_SI_fSF_SG_NS4_17integral_constantINS4_4UMMA5MajorELSQ_0EEESR_NSO_INSP_7ScaleInELSS_0EEEST_EEEEEENS4_6LayoutINS5_IJSB_SB_SB_EEENS5_IJNSA_ILi0EEESY_SY_EEEEENS5_IJNS4_10UnderscoreES11_S11_EEEEENS4_23SM90_TMA_LOAD_MULTICASTENS4_14ComposedLayoutINS4_7SwizzleILi2ELi4ELi3EEENS4_18smem_ptr_flag_bitsILi8EEENSW_INS5_IJSC_SG_EEENS5_IJSG_SB_EEEEEEEvNS4_8identityENS4_13SM90_TMA_LOADES1D_vS1E_EENS_8epilogue10collective18CollectiveEpilogueINS1H_23Sm100TmaWarpSpecializedILi1ELi1ELi64ELb0ELb0EEEJSH_NS5_IJNSW_ISF_SB_EENSW_ISG_SB_EEEEESI_SJ_SI_SJ_NS1H_6fusion15FusionCallbacksIS1L_NS1P_17LinearCombinationISI_fSI_fLNS_15FloatRoundStyleE2EEESH_S1O_JEEENS4_5SM1004TMEM4LOAD26SM100_TMEM_LOAD_32dp32b64xES1F_S1D_NS4_39AutoVectorizingCopyWithAssumedAlignmentILi128EEENS4_14SM90_TMA_STOREES1D_S20_S20_EEEvvEEEEvNT_6ParamsE) ;  /* 0xffffff7802507950 */ /* 0x000fea0003c3ffff */
.L_x_174:
[----:B------:R-:W-:-:S00]  /*86c0*/  BRA `(.L_x_174) ;  /* 0xfffffffc00fc7947 */ /* 0x000fc0000383ffff */
[----:B------:R-:W-:-:S00]  /*86d0*/  NOP ;  /* 0x0000000000007918 */ /* 0x000fc00000000000 */
        /* <DEDUP_REMOVED lines=10> */
.L_x_175:


//--------------------- .nv.global.init           --------------------------
	.section	.nv.global.init,"aw",@progbits
.nv.global.init:
	.type		$str$27,@object
	.size		$str$27,($str$28 - $str$27)
$str$27:
        /*0000*/ 	.byte	0x28, 0x61, 0x64, 0x64, 0x72, 0x65, 0x73, 0x73, 0x20, 0x26, 0x20, 0x6d, 0x61, 0x73, 0x6b, 0x29
        /*0010*/ 	.byte	0x20, 0x3d, 0x3d, 0x20, 0x30, 0x00
	.type		$str$28,@object
	.size		$str$28,($str$26 - $str$28)
$str$28:
        /*0016*/ 	.byte	0x2f, 0x74, 0x6d, 0x70, 0x2f, 0x63, 0x75, 0x74, 0x6c, 0x61, 0x73, 0x73, 0x5f, 0x73, 0x77, 0x65
        /*0026*/ 	.byte	0x65, 0x70, 0x5f, 0x73, 0x72, 0x63, 0x2f, 0x69, 0x6e, 0x63, 0x6c, 0x75, 0x64, 0x65, 0x2f, 0x63
        /*0036*/ 	.byte	0x75, 0x74, 0x65, 0x2f, 0x70, 0x6f, 0x69, 0x6e, 0x74, 0x65, 0x72, 0x5f, 0x66, 0x6c, 0x61, 0x67
        /*0046*/ 	.byte	0x67, 0x65, 0x64, 0x2e, 0x68, 0x70, 0x70, 0x00
	.type		$str$26,@object
	.size		$str$26,($str$25 - $str$26)
$str$26:
        /*004e*/ 	.byte	0x2f, 0x74, 0x6d, 0x70, 0x2f, 0x63, 0x75, 0x74, 0x6c, 0x61, 0x73, 0x73, 0x5f, 0x73, 0x77, 0x65
        /*005e*/ 	.byte	0x65, 0x70, 0x5f, 0x73, 0x72, 0x63, 0x2f, 0x69, 0x6e, 0x63, 0x6c, 0x75, 0x64, 0x65, 0x2f, 0x63
        /*006e*/ 	.byte	0x75, 0x74, 0x65, 0x2f, 0x61, 0x74, 0x6f, 0x6d, 0x2f, 0x63, 0x6f, 0x70, 0x79, 0x5f, 0x74, 0x72
        /*007e*/ 	.byte	0x61, 0x69, 0x74, 0x73, 0x5f, 0x73, 0x6d, 0x31, 0x30, 0x30, 0x2e, 0x68, 0x70, 0x70, 0x00
	.type		$str$25,@object
	.size		$str$25,(__unnamed_1 - $str$25)
$str$25:
        /*008d*/ 	.byte	0x28, 0x28, 0x75, 0x69, 0x6e, 0x74, 0x33, 0x32, 0x5f, 0x74, 0x28, 0x74, 0x68, 0x72, 0x65, 0x61
        /*009d*/ 	.byte	0x64, 0x49, 0x64, 0x78, 0x2e, 0x78, 0x29, 0x20, 0x2f, 0x20, 0x33, 0x32, 0x29, 0x20, 0x25, 0x20
        /*00ad*/ 	.byte	0x34, 0x29, 0x20, 0x3d, 0x3d, 0x20, 0x28, 0x28, 0x28, 0x74, 0x6d, 0x65, 0x6d, 0x5f, 0x61, 0x64
        /*00bd*/ 	.byte	0x64, 0x72, 0x20, 0x3e, 0x3e, 0x20, 0x31, 0x36, 0x29, 0x20, 0x2f, 0x20, 0x33, 0x32, 0x29, 0x20
        /*00cd*/ 	.byte	0x25, 0x20, 0x34, 0x29, 0x00
	.type		__unnamed_1,@object
	.size		__unnamed_1,(__unnamed_2 - __unnamed_1)
__unnamed_1:
        /*00d2*/ 	.byte	0x61, 0x75, 0x74, 0x6f, 0x20, 0x63, 0x75, 0x74, 0x65, 0x3a, 0x3a, 0x61, 0x73, 0x5f, 0x70, 0x6f
        /* <DEDUP_REMOVED lines=24> */
        /*0262*/ 	.byte	0x43, 0x3c, 0x38, 0x31, 0x39, 0x32, 0x3e, 0x3e, 0x3e, 0x3e, 0x5d, 0x00
	.type		__unnamed_2,@object
	.size		__unnamed_2,(.L_2 - __unnamed_2)
__unnamed_2:
        /* <DEDUP_REMOVED lines=42> */
        /*050e*/ 	.byte	0x3e, 0x3e, 0x3e, 0x3e, 0x5d, 0x00
.L_2:


//--------------------- .nv.shared._ZN7cutlass13device_kernelINS_4gemm6kernel13GemmUniversalIN4cute5tupleIJiiiiEEENS1_10collective13CollectiveMmaINS1_35MainloopSm100TmaUmmaWarpSpecializedILi17ELi2ELi4ENS5_IJNS4_1CILi1EEENSA_ILi8EEESB_EEEEENS5_IJNSA_ILi128EEENSA_ILi64EEESG_EEENS_12float_e4m3_tENS5_IJlSB_lEEESI_SJ_NS4_8TiledMMAINS4_8MMA_AtomIJNS4_10MMA_TraitsINS4_19SM100_MMA_F8F6F4_SSEJSI_SI_fSF_SG_NS4_17integral_constantINS4_4UMMA5MajorELSQ_0EEESR_NSO_INSP_7ScaleInELSS_0EEEST_EEEEEENS4_6LayoutINS5_IJSB_SB_SB_EEENS5_IJNSA_ILi0EEESY_SY_EEEEENS5_IJNS4_10UnderscoreES11_S11_EEEEENS4_23SM90_TMA_LOAD_MULTICASTENS4_14ComposedLayoutINS4_7SwizzleILi2ELi4ELi3EEENS4_18smem_ptr_flag_bitsILi8EEENSW_INS5_IJSC_SG_EEENS5_IJSG_SB_EEEEEEEvNS4_8identityENS4_13SM90_TMA_LOADES1D_vS1E_EENS_8epilogue10collective18CollectiveEpilogueINS1H_23Sm100TmaWarpSpecializedILi1ELi1ELi64ELb0ELb0EEEJSH_NS5_IJNSW_ISF_SB_EENSW_ISG_SB_EEEEESI_SJ_SI_SJ_NS1H_6fusion15FusionCallbacksIS1L_NS1P_17LinearCombinationISI_fSI_fLNS_15FloatRoundStyleE2EEESH_S1O_JEEENS4_5SM1004TMEM4LOAD26SM100_TMEM_LOAD_32dp32b64xES1F_S1D_NS4_39AutoVectorizingCopyWithAssumedAlignmentILi128EEENS4_14SM90_TMA_STOREES1D_S20_S20_EEEvvEEEEvNT_6ParamsE --------------------------
	.section	.nv.shared._ZN7cutlass13device_kernelINS_4gemm6kernel13GemmUniversalIN4cute5tupleIJiiiiEEENS1_10collective13CollectiveMmaINS1_35MainloopSm100TmaUmmaWarpSpecializedILi17ELi2ELi4ENS5_IJNS4_1CILi1EEENSA_ILi8EEESB_EEEEENS5_IJNSA_ILi128EEENSA_ILi64EEESG_EEENS_12float_e4m3_tENS5_IJlSB_lEEESI_SJ_NS4_8TiledMMAINS4_8MMA_AtomIJNS4_10MMA_TraitsINS4_19SM100_MMA_F8F6F4_SSEJSI_SI_fSF_SG_NS4_17integral_constantINS4_4UMMA5MajorELSQ_0EEESR_NSO_INSP_7ScaleInELSS_0EEEST_EEEEEENS4_6LayoutINS5_IJSB_SB_SB_EEENS5_IJNSA_ILi0EEESY_SY_EEEEENS5_IJNS4_10UnderscoreES11_S11_EEEEENS4_23SM90_TMA_LOAD_MULTICASTENS4_14ComposedLayoutINS4_7SwizzleILi2ELi4ELi3EEENS4_18smem_ptr_flag_bitsILi8EEENSW_INS5_IJSC_SG_EEENS5_IJSG_SB_EEEEEEEvNS4_8identityENS4_13SM90_TMA_LOADES1D_vS1E_EENS_8epilogue10collective18CollectiveEpilogueINS1H_23Sm100TmaWarpSpecializedILi1ELi1ELi64ELb0ELb0EEEJSH_NS5_IJNSW_ISF_SB_EENSW_ISG_SB_EEEEESI_SJ_SI_SJ_NS1H_6fusion15FusionCallbacksIS1L_NS1P_17LinearCombinationISI_fSI_fLNS_15FloatRoundStyleE2EEESH_S1O_JEEENS4_5SM1004TMEM4LOAD26SM100_TMEM_LOAD_32dp32b64xES1F_S1D_NS4_39AutoVectorizingCopyWithAssumedAlignmentILi128EEENS4_14SM90_TMA_STOREES1D_S20_S20_EEEvvEEEEvNT_6ParamsE,"aw",@nobits
	.sectionflags	@""
	.align	16
	.zero		1024


//--------------------- .nv.shared.reserved.0     --------------------------
	.section	.nv.shared.reserved.0,"aw",@nobits
	.weak		__nv_reservedSMEM_offset_0_alias
	.size		__nv_reservedSMEM_offset_0_alias, 0, 64
	.other		__nv_reservedSMEM_offset_0_alias,@"STO_CUDA_RESERVED_SHARED STV_DEFAULT"
__nv_reservedSMEM_offset_0_alias:
	.zero		0
.nv.shared.reserved.0:
	.zero		64
	.weak		__nv_reservedSMEM_tcgen05_partition
	.type		__nv_reservedSMEM_tcgen05_partition,@object
	.size		__nv_reservedSMEM_tcgen05_partition,(.L_0 - __nv_reservedSMEM_tcgen05_partition)
__nv_reservedSMEM_tcgen05_partition:
	.zero		32
.L_0:


//--------------------- .nv.global                --------------------------
	.section	.nv.global,"aw",@nobits
.nv.global:
	.type		_ZN40_INTERNAL_c413737b_4_k_cu_44cc38dd_334854cute1_E,@object
	.size		_ZN40_INTERNAL_c413737b_4_k_cu_44cc38dd_334854cute1_E,(_ZN40_INTERNAL_c413737b_4_k_cu_44cc38dd_334854cuda3std3__45__cpo6cbeginE - _ZN40_INTERNAL_c413737b_4_k_cu_44cc38dd_334854cute1_E)
_ZN40_INTERNAL_c413737b_4_k_cu_44cc38dd_334854cute1_E:
	.zero		1
	.type		_ZN40_INTERNAL_c413737b_4_k_cu_44cc38dd_334854cuda3std3__45__cpo6cbeginE,@object
	.size		_ZN40_INTERNAL_c413737b_4_k_cu_44cc38dd_334854cuda3std3__45__cpo6cbeginE,(_ZN40_INTERNAL_c413737b_4_k_cu_44cc38dd_334854cuda3std3__48in_placeE - _ZN40_INTERNAL_c413737b_4_k_cu_44cc38dd_334854cuda3std3__45__cpo6cbeginE)
_ZN40_INTERNAL_c413737b_4_k_cu_44cc38dd_334854cuda3std3__45__cpo6cbeginE:
	.zero		1
	.type		_ZN40_INTERNAL_c413737b_4_k_cu_44cc38dd_334854cuda3std3__48in_placeE,@object
	.size		_ZN40_INTERNAL_c413737b_4_k_cu_44cc38dd_334854cuda3std3__48in_placeE,(_ZN40_INTERNAL_c413737b_4_k_cu_44cc38dd_334854cuda3std6ranges3__45__cpo9iter_moveE - _ZN40_INTERNAL_c413737b_4_k_cu_44cc38dd_334854cuda3std3__48in_placeE)
_ZN40_INTERNAL_c413737b_4_k_cu_44cc38dd_334854cuda3std3__48in_placeE:
	.zero		1
	.type		_ZN40_INTERNAL_c413737b_4_k_cu_44cc38dd_334854cuda3std6ranges3__45__cpo9iter_moveE,@object
	.size		_ZN40_INTERNAL_c413737b_4_k_cu_44cc38dd_334854cuda3std6ranges3__45__cpo9iter_moveE,(_ZN40_INTERNAL_c413737b_4_k_cu_44cc38dd_334854cuda3std3__45__cpo5beginE - _ZN40_INTERNAL_c413737b_4_k_cu_44cc38dd_334854cuda3std6ranges3__45__cpo9iter_moveE)
_ZN40_INTERNAL_c413737b_4_k_cu_44cc38dd_334854cuda3std6ranges3__45__cpo9iter_moveE:
	.zero		1
	.type		_ZN40_INTERNAL_c413737b_4_k_cu_44cc38dd_334854cuda3std3__45__cpo5beginE,@object
	.size		_ZN40_INTERNAL_c413737b_4_k_cu_44cc38dd_334854cuda3std3__45__cpo5beginE,(_ZN40_INTERNAL_c413737b_4_k_cu_44cc38dd_334854cuda3std3__442_GLOBAL__N__c413737b_4_k_cu_44cc38dd_334856ignoreE - _ZN40_INTERNAL_c413737b_4_k_cu_44cc38dd_334854cuda3std3__45__cpo5beginE)
_ZN40_INTERNAL_c413737b_4_k_cu_44cc38dd_334854cuda3std3__45__cpo5beginE:
	.zero		1
	.type		_ZN40_INTERNAL_c413737b_4_k_cu_44cc38dd_334854cuda3std3__442_GLOBAL__N__c413737b_4_k_cu_44cc38dd_334856ignoreE,@object
	.size		_ZN40_INTERNAL_c413737b_4_k_cu_44cc38dd_334854cuda3std3__442_GLOBAL__N__c413737b_4_k_cu_44cc38dd_334856ignoreE,(_ZN40_INTERNAL_c413737b_4_k_cu_44cc38dd_334854cute7productE - _ZN40_INTERNAL_c413737b_4_k_cu_44cc38dd_334854cuda3std3__442_GLOBAL__N__c413737b_4_k_cu_44cc38dd_334856ignoreE)
_ZN40_INTERNAL_c413737b_4_k_cu_44cc38dd_334854cuda3std3__442_GLOBAL__N__c413737b_4_k_cu_44cc38dd_334856ignoreE:
	.zero		1
	.type		_ZN40_INTERNAL_c413737b_4_k_cu_44cc38dd_334854cute7productE,@object
	.size		_ZN40_INTERNAL_c413737b_4_k_cu_44cc38dd_334854cute7productE,(_ZN40_INTERNAL_c413737b_4_k_cu_44cc38dd_334854cuda3std3__45__cpo3endE - _ZN40_INTERNAL_c413737b_4_k_cu_44cc38dd_334854cute7productE)
_ZN40_INTERNAL_c413737b_4_k_cu_44cc38dd_334854cute7productE:
	.zero		1
	.type		_ZN40_INTERNAL_c413737b_4_k_cu_44cc38dd_334854cuda3std3__45__cpo3endE,@object
	.size		_ZN40_INTERNAL_c413737b_4_k_cu_44cc38dd_334854cuda3std3__45__cpo3endE,(_ZN40_INTERNAL_c413737b_4_k_cu_44cc38dd_334854cuda3std3__419piecewise_constructE - _ZN40_INTERNAL_c413737b_4_k_cu_44cc38dd_334854cuda3std3__45__cpo3endE)
_ZN40_INTERNAL_c413737b_4_k_cu_44cc38dd_334854cuda3std3__45__cpo3endE:
	.zero		1
	.type		_ZN40_INTERNAL_c413737b_4_k_cu_44cc38dd_334854cuda3std3__419piecewise_constructE,@object
	.size		_ZN40_INTERNAL_c413737b_4_k_cu_44cc38dd_334854cuda3std3__419piecewise_constructE,(_ZN40_INTERNAL_c413737b_4_k_cu_44cc38dd_334854cuda3std3__45__cpo4cendE - _ZN40_INTERNAL_c413737b_4_k_cu_44cc38dd_334854cuda3std3__419piecewise_constructE)
_ZN40_INTERNAL_c413737b_4_k_cu_44cc38dd_334854cuda3std3__419piecewise_constructE:
	.zero		1
	.type		_ZN40_INTERNAL_c413737b_4_k_cu_44cc38dd_334854cuda3std3__45__cpo4cendE,@object
	.size		_ZN40_INTERNAL_c413737b_4_k_cu_44cc38dd_334854cuda3std3__45__cpo4cendE,(_ZN40_INTERNAL_c413737b_4_k_cu_44cc38dd_334854cuda3std6ranges3__45__cpo4swapE - _ZN40_INTERNAL_c413737b_4_k_cu_44cc38dd_334854cuda3std3__45__cpo4cendE)
_ZN40_INTERNAL_c413737b_4_k_cu_44cc38dd_334854cuda3std3__45__cpo4cendE:
	.zero		1
	.type		_ZN40_INTERNAL_c413737b_4_k_cu_44cc38dd_334854cuda3std6ranges3__45__cpo4swapE,@object
	.size		_ZN40_INTERNAL_c413737b_4_k_cu_44cc38dd_334854cuda3std6ranges3__45__cpo4swapE,(.L_10 - _ZN40_INTERNAL_c413737b_4_k_cu_44cc38dd_334854cuda3std6ranges3__45__cpo4swapE)
_ZN40_INTERNAL_c413737b_4_k_cu_44cc38dd_334854cuda3std6ranges3__45__cpo4swapE:
	.zero		1
.L_10:


//--------------------- .nv.constant0._ZN7cutlass13device_kernelINS_4gemm6kernel13GemmUniversalIN4cute5tupleIJiiiiEEENS1_10collective13CollectiveMmaINS1_35MainloopSm100TmaUmmaWarpSpecializedILi17ELi2ELi4ENS5_IJNS4_1CILi1EEENSA_ILi8EEESB_EEEEENS5_IJNSA_ILi128EEENSA_ILi64EEESG_EEENS_12float_e4m3_tENS5_IJlSB_lEEESI_SJ_NS4_8TiledMMAINS4_8MMA_AtomIJNS4_10MMA_TraitsINS4_19SM100_MMA_F8F6F4_SSEJSI_SI_fSF_SG_NS4_17integral_constantINS4_4UMMA5MajorELSQ_0EEESR_NSO_INSP_7ScaleInELSS_0EEEST_EEEEEENS4_6LayoutINS5_IJSB_SB_SB_EEENS5_IJNSA_ILi0EEESY_SY_EEEEENS5_IJNS4_10UnderscoreES11_S11_EEEEENS4_23SM90_TMA_LOAD_MULTICASTENS4_14ComposedLayoutINS4_7SwizzleILi2ELi4ELi3EEENS4_18smem_ptr_flag_bitsILi8EEENSW_INS5_IJSC_SG_EEENS5_IJSG_SB_EEEEEEEvNS4_8identityENS4_13SM90_TMA_LOADES1D_vS1E_EENS_8epilogue10collective18CollectiveEpilogueINS1H_23Sm100TmaWarpSpecializedILi1ELi1ELi64ELb0ELb0EEEJSH_NS5_IJNSW_ISF_SB_EENSW_ISG_SB_EEEEESI_SJ_SI_SJ_NS1H_6fusion15FusionCallbacksIS1L_NS1P_17LinearCombinationISI_fSI_fLNS_15FloatRoundStyleE2EEESH_S1O_JEEENS4_5SM1004TMEM4LOAD26SM100_TMEM_LOAD_32dp32b64xES1F_S1D_NS4_39AutoVectorizingCopyWithAssumedAlignmentILi128EEENS4_14SM90_TMA_STOREES1D_S20_S20_EEEvvEEEEvNT_6ParamsE --------------------------
	.section	.nv.constant0._ZN7cutlass13device_kernelINS_4gemm6kernel13GemmUniversalIN4cute5tupleIJiiiiEEENS1_10collective13CollectiveMmaINS1_35MainloopSm100TmaUmmaWarpSpecializedILi17ELi2ELi4ENS5_IJNS4_1CILi1EEENSA_ILi8EEESB_EEEEENS5_IJNSA_ILi128EEENSA_ILi64EEESG_EEENS_12float_e4m3_tENS5_IJlSB_lEEESI_SJ_NS4_8TiledMMAINS4_8MMA_AtomIJNS4_10MMA_TraitsINS4_19SM100_MMA_F8F6F4_SSEJSI_SI_fSF_SG_NS4_17integral_constantINS4_4UMMA5MajorELSQ_0EEESR_NSO_INSP_7ScaleInELSS_0EEEST_EEEEEENS4_6LayoutINS5_IJSB_SB_SB_EEENS5_IJNSA_ILi0EEESY_SY_EEEEENS5_IJNS4_10UnderscoreES11_S11_EEEEENS4_23SM90_TMA_LOAD_MULTICASTENS4_14ComposedLayoutINS4_7SwizzleILi2ELi4ELi3EEENS4_18smem_ptr_flag_bitsILi8EEENSW_INS5_IJSC_SG_EEENS5_IJSG_SB_EEEEEEEvNS4_8identityENS4_13SM90_TMA_LOADES1D_vS1E_EENS_8epilogue10collective18CollectiveEpilogueINS1H_23Sm100TmaWarpSpecializedILi1ELi1ELi64ELb0ELb0EEEJSH_NS5_IJNSW_ISF_SB_EENSW_ISG_SB_EEEEESI_SJ_SI_SJ_NS1H_6fusion15FusionCallbacksIS1L_NS1P_17LinearCombinationISI_fSI_fLNS_15FloatRoundStyleE2EEESH_S1O_JEEENS4_5SM1004TMEM4LOAD26SM100_TMEM_LOAD_32dp32b64xES1F_S1D_NS4_39AutoVectorizingCopyWithAssumedAlignmentILi128EEENS4_14SM90_TMA_STOREES1D_S20_S20_EEEvvEEEEvNT_6ParamsE,"a",@progbits
	.sectionflags	@""
	.align	4
.nv.constant0._ZN7cutlass13device_kernelINS_4gemm6kernel13GemmUniversalIN4cute5tupleIJiiiiEEENS1_10collective13CollectiveMmaINS1_35MainloopSm100TmaUmmaWarpSpecializedILi17ELi2ELi4ENS5_IJNS4_1CILi1EEENSA_ILi8EEESB_EEEEENS5_IJNSA_ILi128EEENSA_ILi64EEESG_EEENS_12float_e4m3_tENS5_IJlSB_lEEESI_SJ_NS4_8TiledMMAINS4_8MMA_AtomIJNS4_10MMA_TraitsINS4_19SM100_MMA_F8F6F4_SSEJSI_SI_fSF_SG_NS4_17integral_constantINS4_4UMMA5MajorELSQ_0EEESR_NSO_INSP_7ScaleInELSS_0EEEST_EEEEEENS4_6LayoutINS5_IJSB_SB_SB_EEENS5_IJNSA_ILi0EEESY_SY_EEEEENS5_IJNS4_10UnderscoreES11_S11_EEEEENS4_23SM90_TMA_LOAD_MULTICASTENS4_14ComposedLayoutINS4_7SwizzleILi2ELi4ELi3EEENS4_18smem_ptr_flag_bitsILi8EEENSW_INS5_IJSC_SG_EEENS5_IJSG_SB_EEEEEEEvNS4_8identityENS4_13SM90_TMA_LOADES1D_vS1E_EENS_8epilogue10collective18CollectiveEpilogueINS1H_23Sm100TmaWarpSpecializedILi1ELi1ELi64ELb0ELb0EEEJSH_NS5_IJNSW_ISF_SB_EENSW_ISG_SB_EEEEESI_SJ_SI_SJ_NS1H_6fusion15FusionCallbacksIS1L_NS1P_17LinearCombinationISI_fSI_fLNS_15FloatRoundStyleE2EEESH_S1O_JEEENS4_5SM1004TMEM4LOAD26SM100_TMEM_LOAD_32dp32b64xES1F_S1D_NS4_39AutoVectorizingCopyWithAssumedAlignmentILi128EEENS4_14SM90_TMA_STOREES1D_S20_S20_EEEvvEEEEvNT_6ParamsE:
	.zero		2944


//--------------------- SYMBOLS --------------------------

	.type		.nv.reservedSmem.offset0,@object
	.size		.nv.reservedSmem.offset0,0x4
	.type		.nv.reservedSmem.cap,@object
	.size		.nv.reservedSmem.cap,0x4
	.type		__assertfail,@function
